//
// Generated by NVIDIA NVVM Compiler
//
// Compiler Build ID: CL-36424714
// Cuda compilation tools, release 13.0, V13.0.88
// Based on NVVM 20.0.0
//

.version 9.0
.target sm_100
.address_size 64

	// .globl	_Z20sum_p_reduction_ijjiPKN6thrust24THRUST_300001_SM_1000_NS7complexIdEEPKdPS2_iiii
.const .align 4 .f32 PI = 0f40490FDB;
// _ZZ20sum_p_reduction_ijjiPKN6thrust24THRUST_300001_SM_1000_NS7complexIdEEPKdPS2_iiiiE10partialSum has been demoted
.global .align 1 .b8 _ZN28_INTERNAL_63ca4064_4_k_cu_PI4cuda3std3__45__cpo5beginE[1];
.global .align 1 .b8 _ZN28_INTERNAL_63ca4064_4_k_cu_PI4cuda3std3__45__cpo3endE[1];
.global .align 1 .b8 _ZN28_INTERNAL_63ca4064_4_k_cu_PI4cuda3std3__45__cpo6cbeginE[1];
.global .align 1 .b8 _ZN28_INTERNAL_63ca4064_4_k_cu_PI4cuda3std3__45__cpo4cendE[1];
.global .align 1 .b8 _ZN28_INTERNAL_63ca4064_4_k_cu_PI4cuda3std3__45__cpo6rbeginE[1];
.global .align 1 .b8 _ZN28_INTERNAL_63ca4064_4_k_cu_PI4cuda3std3__45__cpo4rendE[1];
.global .align 1 .b8 _ZN28_INTERNAL_63ca4064_4_k_cu_PI4cuda3std3__45__cpo7crbeginE[1];
.global .align 1 .b8 _ZN28_INTERNAL_63ca4064_4_k_cu_PI4cuda3std3__45__cpo5crendE[1];
.global .align 1 .b8 _ZN28_INTERNAL_63ca4064_4_k_cu_PI4cuda3std3__430_GLOBAL__N__63ca4064_4_k_cu_PI6ignoreE[1];
.global .align 1 .b8 _ZN28_INTERNAL_63ca4064_4_k_cu_PI4cuda3std3__419piecewise_constructE[1];
.global .align 1 .b8 _ZN28_INTERNAL_63ca4064_4_k_cu_PI4cuda3std3__48in_placeE[1];
.global .align 1 .b8 _ZN28_INTERNAL_63ca4064_4_k_cu_PI4cuda3std3__420unreachable_sentinelE[1];
.global .align 1 .b8 _ZN28_INTERNAL_63ca4064_4_k_cu_PI4cuda3std3__47nulloptE[1];
.global .align 1 .b8 _ZN28_INTERNAL_63ca4064_4_k_cu_PI4cuda3std3__48unexpectE[1];
.global .align 1 .b8 _ZN28_INTERNAL_63ca4064_4_k_cu_PI4cuda3std6ranges3__45__cpo4swapE[1];
.global .align 1 .b8 _ZN28_INTERNAL_63ca4064_4_k_cu_PI4cuda3std6ranges3__45__cpo9iter_moveE[1];
.global .align 1 .b8 _ZN28_INTERNAL_63ca4064_4_k_cu_PI4cuda3std6ranges3__45__cpo5beginE[1];
.global .align 1 .b8 _ZN28_INTERNAL_63ca4064_4_k_cu_PI4cuda3std6ranges3__45__cpo3endE[1];
.global .align 1 .b8 _ZN28_INTERNAL_63ca4064_4_k_cu_PI4cuda3std6ranges3__45__cpo6cbeginE[1];
.global .align 1 .b8 _ZN28_INTERNAL_63ca4064_4_k_cu_PI4cuda3std6ranges3__45__cpo4cendE[1];
.global .align 1 .b8 _ZN28_INTERNAL_63ca4064_4_k_cu_PI4cuda3std6ranges3__45__cpo7advanceE[1];
.global .align 1 .b8 _ZN28_INTERNAL_63ca4064_4_k_cu_PI4cuda3std6ranges3__45__cpo9iter_swapE[1];
.global .align 1 .b8 _ZN28_INTERNAL_63ca4064_4_k_cu_PI4cuda3std6ranges3__45__cpo4nextE[1];
.global .align 1 .b8 _ZN28_INTERNAL_63ca4064_4_k_cu_PI4cuda3std6ranges3__45__cpo4prevE[1];
.global .align 1 .b8 _ZN28_INTERNAL_63ca4064_4_k_cu_PI4cuda3std6ranges3__45__cpo4dataE[1];
.global .align 1 .b8 _ZN28_INTERNAL_63ca4064_4_k_cu_PI4cuda3std6ranges3__45__cpo5cdataE[1];
.global .align 1 .b8 _ZN28_INTERNAL_63ca4064_4_k_cu_PI4cuda3std6ranges3__45__cpo4sizeE[1];
.global .align 1 .b8 _ZN28_INTERNAL_63ca4064_4_k_cu_PI4cuda3std6ranges3__45__cpo5ssizeE[1];
.global .align 1 .b8 _ZN28_INTERNAL_63ca4064_4_k_cu_PI4cuda3std6ranges3__45__cpo8distanceE[1];
.global .align 1 .b8 _ZN28_INTERNAL_63ca4064_4_k_cu_PI6thrust24THRUST_300001_SM_1000_NS8cuda_cub3parE[1];
.global .align 1 .b8 _ZN28_INTERNAL_63ca4064_4_k_cu_PI6thrust24THRUST_300001_SM_1000_NS8cuda_cub10par_nosyncE[1];
.global .align 1 .b8 _ZN28_INTERNAL_63ca4064_4_k_cu_PI6thrust24THRUST_300001_SM_1000_NS6system6detail10sequential3seqE[1];
.global .align 1 .b8 _ZN28_INTERNAL_63ca4064_4_k_cu_PI6thrust24THRUST_300001_SM_1000_NS12placeholders2_1E[1];
.global .align 1 .b8 _ZN28_INTERNAL_63ca4064_4_k_cu_PI6thrust24THRUST_300001_SM_1000_NS12placeholders2_2E[1];
.global .align 1 .b8 _ZN28_INTERNAL_63ca4064_4_k_cu_PI6thrust24THRUST_300001_SM_1000_NS12placeholders2_3E[1];
.global .align 1 .b8 _ZN28_INTERNAL_63ca4064_4_k_cu_PI6thrust24THRUST_300001_SM_1000_NS12placeholders2_4E[1];
.global .align 1 .b8 _ZN28_INTERNAL_63ca4064_4_k_cu_PI6thrust24THRUST_300001_SM_1000_NS12placeholders2_5E[1];
.global .align 1 .b8 _ZN28_INTERNAL_63ca4064_4_k_cu_PI6thrust24THRUST_300001_SM_1000_NS12placeholders2_6E[1];
.global .align 1 .b8 _ZN28_INTERNAL_63ca4064_4_k_cu_PI6thrust24THRUST_300001_SM_1000_NS12placeholders2_7E[1];
.global .align 1 .b8 _ZN28_INTERNAL_63ca4064_4_k_cu_PI6thrust24THRUST_300001_SM_1000_NS12placeholders2_8E[1];
.global .align 1 .b8 _ZN28_INTERNAL_63ca4064_4_k_cu_PI6thrust24THRUST_300001_SM_1000_NS12placeholders2_9E[1];
.global .align 1 .b8 _ZN28_INTERNAL_63ca4064_4_k_cu_PI6thrust24THRUST_300001_SM_1000_NS12placeholders3_10E[1];
.global .align 1 .b8 _ZN28_INTERNAL_63ca4064_4_k_cu_PI6thrust24THRUST_300001_SM_1000_NS3seqE[1];

.visible .entry _Z20sum_p_reduction_ijjiPKN6thrust24THRUST_300001_SM_1000_NS7complexIdEEPKdPS2_iiii(
	.param .u64 .ptr .align 1 _Z20sum_p_reduction_ijjiPKN6thrust24THRUST_300001_SM_1000_NS7complexIdEEPKdPS2_iiii_param_0,
	.param .u64 .ptr .align 1 _Z20sum_p_reduction_ijjiPKN6thrust24THRUST_300001_SM_1000_NS7complexIdEEPKdPS2_iiii_param_1,
	.param .u64 .ptr .align 1 _Z20sum_p_reduction_ijjiPKN6thrust24THRUST_300001_SM_1000_NS7complexIdEEPKdPS2_iiii_param_2,
	.param .u32 _Z20sum_p_reduction_ijjiPKN6thrust24THRUST_300001_SM_1000_NS7complexIdEEPKdPS2_iiii_param_3,
	.param .u32 _Z20sum_p_reduction_ijjiPKN6thrust24THRUST_300001_SM_1000_NS7complexIdEEPKdPS2_iiii_param_4,
	.param .u32 _Z20sum_p_reduction_ijjiPKN6thrust24THRUST_300001_SM_1000_NS7complexIdEEPKdPS2_iiii_param_5,
	.param .u32 _Z20sum_p_reduction_ijjiPKN6thrust24THRUST_300001_SM_1000_NS7complexIdEEPKdPS2_iiii_param_6
)
{
	.reg .pred 	%p<27>;
	.reg .b32 	%r<67>;
	.reg .b32 	%f<3>;
	.reg .b64 	%rd<46>;
	.reg .b64 	%fd<173>;
	// demoted variable
	.shared .align 16 .b8 _ZZ20sum_p_reduction_ijjiPKN6thrust24THRUST_300001_SM_1000_NS7complexIdEEPKdPS2_iiiiE10partialSum[8192];
	ld.param.u64 	%rd8, [_Z20sum_p_reduction_ijjiPKN6thrust24THRUST_300001_SM_1000_NS7complexIdEEPKdPS2_iiii_param_0];
	ld.param.u64 	%rd9, [_Z20sum_p_reduction_ijjiPKN6thrust24THRUST_300001_SM_1000_NS7complexIdEEPKdPS2_iiii_param_1];
	ld.param.u32 	%r27, [_Z20sum_p_reduction_ijjiPKN6thrust24THRUST_300001_SM_1000_NS7complexIdEEPKdPS2_iiii_param_5];
	ld.param.u32 	%r28, [_Z20sum_p_reduction_ijjiPKN6thrust24THRUST_300001_SM_1000_NS7complexIdEEPKdPS2_iiii_param_6];
	cvta.to.global.u64 	%rd1, %rd8;
	cvta.to.global.u64 	%rd2, %rd9;
	mov.u32 	%r1, %ctaid.x;
	mov.u32 	%r58, %tid.x;
	mul.lo.s32 	%r29, %r27, %r27;
	setp.ge.u32 	%p1, %r1, %r29;
	@%p1 bra 	$L__BB0_32;
	shl.b32 	%r30, %r58, 4;
	mov.u32 	%r31, _ZZ20sum_p_reduction_ijjiPKN6thrust24THRUST_300001_SM_1000_NS7complexIdEEPKdPS2_iiiiE10partialSum;
	add.s32 	%r3, %r31, %r30;
	mov.f64 	%fd38, 0d0000000000000000;
	st.shared.v2.f64 	[%r3], {%fd38, %fd38};
	setp.ge.s32 	%p2, %r58, %r28;
	@%p2 bra 	$L__BB0_26;
	div.s32 	%r32, %r1, %r27;
	mul.lo.s32 	%r33, %r32, %r27;
	sub.s32 	%r34, %r1, %r33;
	mul.lo.s32 	%r4, %r34, %r28;
	rem.s32 	%r35, %r32, %r27;
	mul.lo.s32 	%r5, %r35, %r28;
	mov.f64 	%fd167, 0d0000000000000000;
	ld.const.f32 	%f1, [PI];
	mul.f32 	%f2, %f1, 0f40800000;
	cvt.s64.s32 	%rd30, %r5;
	mov.f64 	%fd168, %fd167;
$L__BB0_3:
	mul.lo.s32 	%r37, %r58, 3;
	mul.wide.s32 	%rd10, %r37, 8;
	add.s64 	%rd11, %rd2, %rd10;
	ld.global.f64 	%fd3, [%rd11];
	ld.global.f64 	%fd4, [%rd11+8];
	ld.global.f64 	%fd5, [%rd11+16];
	add.s32 	%r38, %r58, %r4;
	mul.wide.s32 	%rd12, %r38, 16;
	add.s64 	%rd13, %rd1, %rd12;
	ld.global.v2.f64 	{%fd6, %fd7}, [%rd13];
	neg.f64 	%fd8, %fd7;
	mov.b32 	%r59, 0;
$L__BB0_4:
	mul.lo.s32 	%r40, %r59, 3;
	mul.wide.u32 	%rd14, %r40, 8;
	add.s64 	%rd15, %rd2, %rd14;
	ld.global.f64 	%fd11, [%rd15];
	ld.global.f64 	%fd12, [%rd15+8];
	ld.global.f64 	%fd13, [%rd15+16];
	add.s32 	%r41, %r59, %r5;
	mul.wide.s32 	%rd16, %r41, 16;
	add.s64 	%rd17, %rd1, %rd16;
	ld.global.v2.f64 	{%fd40, %fd41}, [%rd17];
	mul.f64 	%fd42, %fd6, %fd40;
	mul.f64 	%fd43, %fd7, %fd41;
	sub.f64 	%fd14, %fd42, %fd43;
	mul.f64 	%fd44, %fd40, %fd8;
	mul.f64 	%fd45, %fd6, %fd41;
	sub.f64 	%fd15, %fd44, %fd45;
	mov.b32 	%r60, 0;
$L__BB0_5:
	setp.eq.s32 	%p3, %r28, 1;
	mul.lo.s32 	%r43, %r60, 3;
	mul.wide.u32 	%rd18, %r43, 8;
	add.s64 	%rd19, %rd2, %rd18;
	ld.global.f64 	%fd46, [%rd19];
	ld.global.f64 	%fd47, [%rd19+8];
	ld.global.f64 	%fd48, [%rd19+16];
	sub.f64 	%fd49, %fd3, %fd46;
	sub.f64 	%fd50, %fd4, %fd47;
	mul.f64 	%fd51, %fd50, %fd50;
	fma.rn.f64 	%fd52, %fd49, %fd49, %fd51;
	sub.f64 	%fd53, %fd5, %fd48;
	fma.rn.f64 	%fd54, %fd53, %fd53, %fd52;
	cvt.f64.f32 	%fd55, %f2;
	div.rn.f64 	%fd18, %fd55, %fd54;
	sub.f64 	%fd19, %fd46, %fd11;
	sub.f64 	%fd20, %fd47, %fd12;
	sub.f64 	%fd21, %fd48, %fd13;
	mov.b32 	%r65, 0;
	@%p3 bra 	$L__BB0_18;
	and.b32  	%r45, %r28, -2;
	neg.s32 	%r62, %r45;
	mov.b32 	%r63, 0;
	mov.u32 	%r61, %r5;
	mov.u32 	%r64, %r63;
$L__BB0_7:
	.pragma "nounroll";
	setp.eq.s32 	%p4, %r58, %r60;
	@%p4 bra 	$L__BB0_12;
	mul.wide.u32 	%rd20, %r63, 8;
	add.s64 	%rd3, %rd2, %rd20;
	ld.global.f64 	%fd56, [%rd3];
	sub.f64 	%fd57, %fd3, %fd56;
	sub.f64 	%fd58, %fd57, %fd19;
	abs.f64 	%fd59, %fd58;
	setp.gtu.f64 	%p5, %fd59, 0d3F50624DD2F1A9FC;
	@%p5 bra 	$L__BB0_12;
	ld.global.f64 	%fd60, [%rd3+8];
	sub.f64 	%fd61, %fd4, %fd60;
	sub.f64 	%fd62, %fd61, %fd20;
	abs.f64 	%fd63, %fd62;
	setp.gtu.f64 	%p6, %fd63, 0d3F50624DD2F1A9FC;
	@%p6 bra 	$L__BB0_12;
	ld.global.f64 	%fd64, [%rd3+16];
	sub.f64 	%fd65, %fd5, %fd64;
	sub.f64 	%fd66, %fd65, %fd21;
	abs.f64 	%fd67, %fd66;
	setp.gtu.f64 	%p7, %fd67, 0d3F50624DD2F1A9FC;
	@%p7 bra 	$L__BB0_12;
	mul.wide.s32 	%rd23, %r61, 16;
	add.s64 	%rd24, %rd1, %rd23;
	ld.global.v2.f64 	{%fd68, %fd69}, [%rd24];
	mul.f64 	%fd70, %fd14, %fd68;
	mul.f64 	%fd71, %fd15, %fd69;
	sub.f64 	%fd72, %fd70, %fd71;
	mul.f64 	%fd73, %fd15, %fd68;
	fma.rn.f64 	%fd74, %fd14, %fd69, %fd73;
	add.s32 	%r46, %r60, %r4;
	mul.wide.u32 	%rd25, %r46, 16;
	add.s64 	%rd26, %rd1, %rd25;
	ld.global.v2.f64 	{%fd75, %fd76}, [%rd26];
	mul.f64 	%fd77, %fd72, %fd75;
	mul.f64 	%fd78, %fd74, %fd76;
	sub.f64 	%fd79, %fd77, %fd78;
	mul.f64 	%fd80, %fd74, %fd75;
	fma.rn.f64 	%fd81, %fd72, %fd76, %fd80;
	mul.f64 	%fd82, %fd18, %fd79;
	mul.f64 	%fd83, %fd81, 0d0000000000000000;
	sub.f64 	%fd84, %fd82, %fd83;
	mul.f64 	%fd85, %fd18, %fd81;
	fma.rn.f64 	%fd86, %fd79, 0d0000000000000000, %fd85;
	add.f64 	%fd168, %fd168, %fd84;
	add.f64 	%fd167, %fd167, %fd86;
	st.shared.v2.f64 	[%r3], {%fd168, %fd167};
$L__BB0_12:
	@%p4 bra 	$L__BB0_17;
	add.s32 	%r47, %r63, 3;
	mul.wide.u32 	%rd27, %r47, 8;
	add.s64 	%rd4, %rd2, %rd27;
	ld.global.f64 	%fd87, [%rd4];
	sub.f64 	%fd88, %fd3, %fd87;
	sub.f64 	%fd89, %fd88, %fd19;
	abs.f64 	%fd90, %fd89;
	setp.gtu.f64 	%p9, %fd90, 0d3F50624DD2F1A9FC;
	@%p9 bra 	$L__BB0_17;
	ld.global.f64 	%fd91, [%rd4+8];
	sub.f64 	%fd92, %fd4, %fd91;
	sub.f64 	%fd93, %fd92, %fd20;
	abs.f64 	%fd94, %fd93;
	setp.gtu.f64 	%p10, %fd94, 0d3F50624DD2F1A9FC;
	@%p10 bra 	$L__BB0_17;
	ld.global.f64 	%fd95, [%rd4+16];
	sub.f64 	%fd96, %fd5, %fd95;
	sub.f64 	%fd97, %fd96, %fd21;
	abs.f64 	%fd98, %fd97;
	setp.gtu.f64 	%p11, %fd98, 0d3F50624DD2F1A9FC;
	@%p11 bra 	$L__BB0_17;
	cvt.s64.s32 	%rd31, %r64;
	add.s64 	%rd32, %rd31, %rd30;
	shl.b64 	%rd33, %rd32, 4;
	add.s64 	%rd34, %rd1, %rd33;
	ld.global.v2.f64 	{%fd99, %fd100}, [%rd34+16];
	mul.f64 	%fd101, %fd14, %fd99;
	mul.f64 	%fd102, %fd15, %fd100;
	sub.f64 	%fd103, %fd101, %fd102;
	mul.f64 	%fd104, %fd15, %fd99;
	fma.rn.f64 	%fd105, %fd14, %fd100, %fd104;
	add.s32 	%r49, %r60, %r4;
	mul.wide.u32 	%rd35, %r49, 16;
	add.s64 	%rd36, %rd1, %rd35;
	ld.global.v2.f64 	{%fd106, %fd107}, [%rd36];
	mul.f64 	%fd108, %fd103, %fd106;
	mul.f64 	%fd109, %fd105, %fd107;
	sub.f64 	%fd110, %fd108, %fd109;
	mul.f64 	%fd111, %fd105, %fd106;
	fma.rn.f64 	%fd112, %fd103, %fd107, %fd111;
	mul.f64 	%fd113, %fd18, %fd110;
	mul.f64 	%fd114, %fd112, 0d0000000000000000;
	sub.f64 	%fd115, %fd113, %fd114;
	mul.f64 	%fd116, %fd18, %fd112;
	fma.rn.f64 	%fd117, %fd110, 0d0000000000000000, %fd116;
	add.f64 	%fd168, %fd168, %fd115;
	add.f64 	%fd167, %fd167, %fd117;
	st.shared.v2.f64 	[%r3], {%fd168, %fd167};
$L__BB0_17:
	and.b32  	%r65, %r28, -2;
	add.s32 	%r64, %r64, 2;
	add.s32 	%r63, %r63, 6;
	add.s32 	%r62, %r62, 2;
	add.s32 	%r61, %r61, 2;
	setp.ne.s32 	%p12, %r62, 0;
	@%p12 bra 	$L__BB0_7;
$L__BB0_18:
	setp.eq.s32 	%p13, %r58, %r60;
	and.b32  	%r50, %r28, 1;
	setp.eq.b32 	%p14, %r50, 1;
	not.pred 	%p15, %p14;
	or.pred  	%p16, %p15, %p13;
	@%p16 bra 	$L__BB0_23;
	mul.lo.s32 	%r51, %r65, 3;
	mul.wide.u32 	%rd37, %r51, 8;
	add.s64 	%rd5, %rd2, %rd37;
	ld.global.f64 	%fd118, [%rd5];
	sub.f64 	%fd119, %fd3, %fd118;
	sub.f64 	%fd120, %fd119, %fd19;
	abs.f64 	%fd121, %fd120;
	setp.gtu.f64 	%p17, %fd121, 0d3F50624DD2F1A9FC;
	@%p17 bra 	$L__BB0_23;
	add.s64 	%rd6, %rd5, 16;
	ld.global.f64 	%fd122, [%rd5+8];
	sub.f64 	%fd123, %fd4, %fd122;
	sub.f64 	%fd124, %fd123, %fd20;
	abs.f64 	%fd125, %fd124;
	setp.gtu.f64 	%p18, %fd125, 0d3F50624DD2F1A9FC;
	@%p18 bra 	$L__BB0_23;
	ld.global.f64 	%fd126, [%rd6];
	sub.f64 	%fd127, %fd5, %fd126;
	sub.f64 	%fd128, %fd127, %fd21;
	abs.f64 	%fd129, %fd128;
	setp.gtu.f64 	%p19, %fd129, 0d3F50624DD2F1A9FC;
	@%p19 bra 	$L__BB0_23;
	add.s32 	%r52, %r65, %r5;
	mul.wide.s32 	%rd38, %r52, 16;
	add.s64 	%rd39, %rd1, %rd38;
	ld.global.v2.f64 	{%fd130, %fd131}, [%rd39];
	mul.f64 	%fd132, %fd14, %fd130;
	mul.f64 	%fd133, %fd15, %fd131;
	sub.f64 	%fd134, %fd132, %fd133;
	mul.f64 	%fd135, %fd15, %fd130;
	fma.rn.f64 	%fd136, %fd14, %fd131, %fd135;
	add.s32 	%r53, %r60, %r4;
	mul.wide.u32 	%rd40, %r53, 16;
	add.s64 	%rd41, %rd1, %rd40;
	ld.global.v2.f64 	{%fd137, %fd138}, [%rd41];
	mul.f64 	%fd139, %fd134, %fd137;
	mul.f64 	%fd140, %fd136, %fd138;
	sub.f64 	%fd141, %fd139, %fd140;
	mul.f64 	%fd142, %fd136, %fd137;
	fma.rn.f64 	%fd143, %fd134, %fd138, %fd142;
	mul.f64 	%fd144, %fd18, %fd141;
	mul.f64 	%fd145, %fd143, 0d0000000000000000;
	sub.f64 	%fd146, %fd144, %fd145;
	mul.f64 	%fd147, %fd18, %fd143;
	fma.rn.f64 	%fd148, %fd141, 0d0000000000000000, %fd147;
	add.f64 	%fd168, %fd168, %fd146;
	add.f64 	%fd167, %fd167, %fd148;
	st.shared.v2.f64 	[%r3], {%fd168, %fd167};
$L__BB0_23:
	add.s32 	%r60, %r60, 1;
	setp.ne.s32 	%p20, %r60, %r28;
	@%p20 bra 	$L__BB0_5;
	add.s32 	%r59, %r59, 1;
	setp.ne.s32 	%p21, %r59, %r28;
	@%p21 bra 	$L__BB0_4;
	mov.u32 	%r54, %ntid.x;
	add.s32 	%r58, %r58, %r54;
	setp.lt.s32 	%p22, %r58, %r28;
	@%p22 bra 	$L__BB0_3;
$L__BB0_26:
	mov.u32 	%r23, %tid.x;
	bar.sync 	0;
	mov.u32 	%r66, %ntid.x;
	setp.lt.u32 	%p23, %r66, 2;
	@%p23 bra 	$L__BB0_30;
$L__BB0_27:
	shr.u32 	%r26, %r66, 1;
	setp.ge.u32 	%p24, %r23, %r26;
	@%p24 bra 	$L__BB0_29;
	shl.b32 	%r55, %r26, 4;
	add.s32 	%r56, %r3, %r55;
	ld.shared.v2.f64 	{%fd149, %fd150}, [%r3];
	ld.shared.v2.f64 	{%fd151, %fd152}, [%r56];
	add.f64 	%fd153, %fd149, %fd151;
	add.f64 	%fd154, %fd150, %fd152;
	st.shared.v2.f64 	[%r3], {%fd153, %fd154};
$L__BB0_29:
	bar.sync 	0;
	setp.gt.u32 	%p25, %r66, 3;
	mov.u32 	%r66, %r26;
	@%p25 bra 	$L__BB0_27;
$L__BB0_30:
	setp.ne.s32 	%p26, %r23, 0;
	@%p26 bra 	$L__BB0_32;
	ld.param.u64 	%rd45, [_Z20sum_p_reduction_ijjiPKN6thrust24THRUST_300001_SM_1000_NS7complexIdEEPKdPS2_iiii_param_2];
	mov.u32 	%r57, %ctaid.x;
	cvta.to.global.u64 	%rd42, %rd45;
	mul.wide.u32 	%rd43, %r57, 16;
	add.s64 	%rd44, %rd42, %rd43;
	ld.shared.v2.f64 	{%fd155, %fd156}, [_ZZ20sum_p_reduction_ijjiPKN6thrust24THRUST_300001_SM_1000_NS7complexIdEEPKdPS2_iiiiE10partialSum];
	st.global.v2.f64 	[%rd44], {%fd155, %fd156};
$L__BB0_32:
	ret;

}
	// .globl	_ZN3cub18CUB_300001_SM_10006detail11EmptyKernelIvEEvv
.visible .entry _ZN3cub18CUB_300001_SM_10006detail11EmptyKernelIvEEvv()
{


	ret;

}
	// .globl	_ZN3cub18CUB_300001_SM_10006detail8for_each13static_kernelINS2_12policy_hub_t12policy_500_tEmN6thrust24THRUST_300001_SM_1000_NS8cuda_cub20__uninitialized_fill7functorINS7_10device_ptrINS7_7complexIdEEEESD_EEEEvT0_T1_
.visible .entry _ZN3cub18CUB_300001_SM_10006detail8for_each13static_kernelINS2_12policy_hub_t12policy_500_tEmN6thrust24THRUST_300001_SM_1000_NS8cuda_cub20__uninitialized_fill7functorINS7_10device_ptrINS7_7complexIdEEEESD_EEEEvT0_T1_(
	.param .u64 _ZN3cub18CUB_300001_SM_10006detail8for_each13static_kernelINS2_12policy_hub_t12policy_500_tEmN6thrust24THRUST_300001_SM_1000_NS8cuda_cub20__uninitialized_fill7functorINS7_10device_ptrINS7_7complexIdEEEESD_EEEEvT0_T1__param_0,
	.param .align 16 .b8 _ZN3cub18CUB_300001_SM_10006detail8for_each13static_kernelINS2_12policy_hub_t12policy_500_tEmN6thrust24THRUST_300001_SM_1000_NS8cuda_cub20__uninitialized_fill7functorINS7_10device_ptrINS7_7complexIdEEEESD_EEEEvT0_T1__param_1[32]
)
.maxntid 256
{
	.reg .pred 	%p<4>;
	.reg .b16 	%rs<9>;
	.reg .b32 	%r<15>;
	.reg .b64 	%rd<16>;
	.reg .b64 	%fd<5>;

	ld.param.u64 	%rd4, [_ZN3cub18CUB_300001_SM_10006detail8for_each13static_kernelINS2_12policy_hub_t12policy_500_tEmN6thrust24THRUST_300001_SM_1000_NS8cuda_cub20__uninitialized_fill7functorINS7_10device_ptrINS7_7complexIdEEEESD_EEEEvT0_T1__param_1];
	ld.param.u64 	%rd5, [_ZN3cub18CUB_300001_SM_10006detail8for_each13static_kernelINS2_12policy_hub_t12policy_500_tEmN6thrust24THRUST_300001_SM_1000_NS8cuda_cub20__uninitialized_fill7functorINS7_10device_ptrINS7_7complexIdEEEESD_EEEEvT0_T1__param_0];
	ld.param.v2.f64 	{%fd3, %fd4}, [_ZN3cub18CUB_300001_SM_10006detail8for_each13static_kernelINS2_12policy_hub_t12policy_500_tEmN6thrust24THRUST_300001_SM_1000_NS8cuda_cub20__uninitialized_fill7functorINS7_10device_ptrINS7_7complexIdEEEESD_EEEEvT0_T1__param_1+16];
	mov.u32 	%r12, %ctaid.x;
	mul.wide.u32 	%rd1, %r12, 512;
	sub.s64 	%rd2, %rd5, %rd1;
	setp.lt.u64 	%p1, %rd2, 512;
	@%p1 bra 	$L__BB2_2;
	mov.u32 	%r14, %tid.x;
	cvta.to.global.u64 	%rd11, %rd4;
	cvt.u64.u32 	%rd12, %r14;
	add.s64 	%rd13, %rd1, %rd12;
	shl.b64 	%rd14, %rd13, 4;
	add.s64 	%rd15, %rd11, %rd14;
	st.global.v2.f64 	[%rd15], {%fd3, %fd4};
	st.global.v2.f64 	[%rd15+4096], {%fd3, %fd4};
	bra.uni 	$L__BB2_6;
$L__BB2_2:
	cvta.to.global.u64 	%rd6, %rd4;
	mov.u32 	%r1, %tid.x;
	cvt.u64.u32 	%rd7, %r1;
	setp.le.u64 	%p2, %rd2, %rd7;
	add.s64 	%rd8, %rd1, %rd7;
	shl.b64 	%rd9, %rd8, 4;
	add.s64 	%rd3, %rd6, %rd9;
	@%p2 bra 	$L__BB2_4;
	st.global.v2.f64 	[%rd3], {%fd3, %fd4};
$L__BB2_4:
	add.s32 	%r13, %r1, 256;
	cvt.u64.u32 	%rd10, %r13;
	setp.le.u64 	%p3, %rd2, %rd10;
	@%p3 bra 	$L__BB2_6;
	st.global.v2.f64 	[%rd3+4096], {%fd3, %fd4};
$L__BB2_6:
	ret;

}
	// .globl	_ZN3cub18CUB_300001_SM_10006detail9transform16transform_kernelINS2_10policy_hubILb1EN4cuda3std3__45tupleIJN6thrust24THRUST_300001_SM_1000_NS7pointerISt7complexIdENSA_8cuda_cub3tagENSA_11use_defaultESG_EEEEEE10policy1000EiNS7_10__identityENSA_10device_ptrINSA_7complexIdEEEEJPSD_EEEvT0_iT1_T2_DpNS2_10kernel_argIT3_EE
.visible .entry _ZN3cub18CUB_300001_SM_10006detail9transform16transform_kernelINS2_10policy_hubILb1EN4cuda3std3__45tupleIJN6thrust24THRUST_300001_SM_1000_NS7pointerISt7complexIdENSA_8cuda_cub3tagENSA_11use_defaultESG_EEEEEE10policy1000EiNS7_10__identityENSA_10device_ptrINSA_7complexIdEEEEJPSD_EEEvT0_iT1_T2_DpNS2_10kernel_argIT3_EE(
	.param .u32 _ZN3cub18CUB_300001_SM_10006detail9transform16transform_kernelINS2_10policy_hubILb1EN4cuda3std3__45tupleIJN6thrust24THRUST_300001_SM_1000_NS7pointerISt7complexIdENSA_8cuda_cub3tagENSA_11use_defaultESG_EEEEEE10policy1000EiNS7_10__identityENSA_10device_ptrINSA_7complexIdEEEEJPSD_EEEvT0_iT1_T2_DpNS2_10kernel_argIT3_EE_param_0,
	.param .u32 _ZN3cub18CUB_300001_SM_10006detail9transform16transform_kernelINS2_10policy_hubILb1EN4cuda3std3__45tupleIJN6thrust24THRUST_300001_SM_1000_NS7pointerISt7complexIdENSA_8cuda_cub3tagENSA_11use_defaultESG_EEEEEE10policy1000EiNS7_10__identityENSA_10device_ptrINSA_7complexIdEEEEJPSD_EEEvT0_iT1_T2_DpNS2_10kernel_argIT3_EE_param_1,
	.param .align 1 .b8 _ZN3cub18CUB_300001_SM_10006detail9transform16transform_kernelINS2_10policy_hubILb1EN4cuda3std3__45tupleIJN6thrust24THRUST_300001_SM_1000_NS7pointerISt7complexIdENSA_8cuda_cub3tagENSA_11use_defaultESG_EEEEEE10policy1000EiNS7_10__identityENSA_10device_ptrINSA_7complexIdEEEEJPSD_EEEvT0_iT1_T2_DpNS2_10kernel_argIT3_EE_param_2[1],
	.param .align 8 .b8 _ZN3cub18CUB_300001_SM_10006detail9transform16transform_kernelINS2_10policy_hubILb1EN4cuda3std3__45tupleIJN6thrust24THRUST_300001_SM_1000_NS7pointerISt7complexIdENSA_8cuda_cub3tagENSA_11use_defaultESG_EEEEEE10policy1000EiNS7_10__identityENSA_10device_ptrINSA_7complexIdEEEEJPSD_EEEvT0_iT1_T2_DpNS2_10kernel_argIT3_EE_param_3[8],
	.param .align 8 .b8 _ZN3cub18CUB_300001_SM_10006detail9transform16transform_kernelINS2_10policy_hubILb1EN4cuda3std3__45tupleIJN6thrust24THRUST_300001_SM_1000_NS7pointerISt7complexIdENSA_8cuda_cub3tagENSA_11use_defaultESG_EEEEEE10policy1000EiNS7_10__identityENSA_10device_ptrINSA_7complexIdEEEEJPSD_EEEvT0_iT1_T2_DpNS2_10kernel_argIT3_EE_param_4[16]
)
.maxntid 128
{
	.reg .pred 	%p<37>;
	.reg .b32 	%r<84>;
	.reg .b64 	%rd<68>;
	.reg .b64 	%fd<89>;

	ld.param.u32 	%r50, [_ZN3cub18CUB_300001_SM_10006detail9transform16transform_kernelINS2_10policy_hubILb1EN4cuda3std3__45tupleIJN6thrust24THRUST_300001_SM_1000_NS7pointerISt7complexIdENSA_8cuda_cub3tagENSA_11use_defaultESG_EEEEEE10policy1000EiNS7_10__identityENSA_10device_ptrINSA_7complexIdEEEEJPSD_EEEvT0_iT1_T2_DpNS2_10kernel_argIT3_EE_param_0];
	ld.param.u64 	%rd16, [_ZN3cub18CUB_300001_SM_10006detail9transform16transform_kernelINS2_10policy_hubILb1EN4cuda3std3__45tupleIJN6thrust24THRUST_300001_SM_1000_NS7pointerISt7complexIdENSA_8cuda_cub3tagENSA_11use_defaultESG_EEEEEE10policy1000EiNS7_10__identityENSA_10device_ptrINSA_7complexIdEEEEJPSD_EEEvT0_iT1_T2_DpNS2_10kernel_argIT3_EE_param_4];
	ld.param.u64 	%rd17, [_ZN3cub18CUB_300001_SM_10006detail9transform16transform_kernelINS2_10policy_hubILb1EN4cuda3std3__45tupleIJN6thrust24THRUST_300001_SM_1000_NS7pointerISt7complexIdENSA_8cuda_cub3tagENSA_11use_defaultESG_EEEEEE10policy1000EiNS7_10__identityENSA_10device_ptrINSA_7complexIdEEEEJPSD_EEEvT0_iT1_T2_DpNS2_10kernel_argIT3_EE_param_3];
	ld.param.u32 	%r49, [_ZN3cub18CUB_300001_SM_10006detail9transform16transform_kernelINS2_10policy_hubILb1EN4cuda3std3__45tupleIJN6thrust24THRUST_300001_SM_1000_NS7pointerISt7complexIdENSA_8cuda_cub3tagENSA_11use_defaultESG_EEEEEE10policy1000EiNS7_10__identityENSA_10device_ptrINSA_7complexIdEEEEJPSD_EEEvT0_iT1_T2_DpNS2_10kernel_argIT3_EE_param_1];
	cvta.to.global.u64 	%rd1, %rd17;
	cvta.to.global.u64 	%rd2, %rd16;
	shl.b32 	%r1, %r49, 7;
	mov.u32 	%r51, %ctaid.x;
	mul.lo.s32 	%r2, %r1, %r51;
	sub.s32 	%r3, %r50, %r2;
	min.s32 	%r4, %r1, %r3;
	shl.b32 	%r5, %r4, 4;
	mov.u32 	%r6, %tid.x;
	shl.b32 	%r72, %r6, 7;
	setp.ge.s32 	%p1, %r72, %r5;
	@%p1 bra 	$L__BB3_3;
	mul.wide.u32 	%rd18, %r6, 128;
	add.s64 	%rd19, %rd2, %rd18;
	mul.wide.s32 	%rd20, %r2, 16;
	add.s64 	%rd66, %rd19, %rd20;
$L__BB3_2:
	.pragma "nounroll";
	// begin inline asm
	prefetch.global.L2 [%rd66];
	// end inline asm
	add.s32 	%r72, %r72, 16384;
	add.s64 	%rd66, %rd66, 16384;
	setp.lt.s32 	%p2, %r72, %r5;
	@%p2 bra 	$L__BB3_2;
$L__BB3_3:
	mul.wide.s32 	%rd22, %r2, 16;
	add.s64 	%rd6, %rd2, %rd22;
	add.s64 	%rd7, %rd1, %rd22;
	setp.gt.s32 	%p3, %r1, %r3;
	@%p3 bra 	$L__BB3_17;
	setp.lt.s32 	%p4, %r49, 1;
	@%p4 bra 	$L__BB3_58;
	and.b32  	%r10, %r49, 15;
	setp.lt.u32 	%p5, %r49, 16;
	mov.b32 	%r79, 0;
	@%p5 bra 	$L__BB3_8;
	and.b32  	%r79, %r49, 2147483632;
	neg.s32 	%r74, %r79;
	add.s32 	%r73, %r6, 1152;
	mul.wide.u32 	%rd23, %r6, 16;
	add.s64 	%rd67, %rd22, %rd23;
$L__BB3_7:
	.pragma "nounroll";
	mul.wide.s32 	%rd24, %r73, 16;
	add.s64 	%rd25, %rd22, %rd24;
	add.s64 	%rd26, %rd2, %rd67;
	ld.global.f64 	%fd1, [%rd26];
	ld.global.f64 	%fd2, [%rd26+8];
	add.s64 	%rd27, %rd1, %rd67;
	st.global.v2.f64 	[%rd27], {%fd1, %fd2};
	ld.global.f64 	%fd3, [%rd26+2048];
	ld.global.f64 	%fd4, [%rd26+2056];
	st.global.v2.f64 	[%rd27+2048], {%fd3, %fd4};
	ld.global.f64 	%fd5, [%rd26+4096];
	ld.global.f64 	%fd6, [%rd26+4104];
	st.global.v2.f64 	[%rd27+4096], {%fd5, %fd6};
	ld.global.f64 	%fd7, [%rd26+6144];
	ld.global.f64 	%fd8, [%rd26+6152];
	st.global.v2.f64 	[%rd27+6144], {%fd7, %fd8};
	ld.global.f64 	%fd9, [%rd26+8192];
	ld.global.f64 	%fd10, [%rd26+8200];
	st.global.v2.f64 	[%rd27+8192], {%fd9, %fd10};
	ld.global.f64 	%fd11, [%rd26+10240];
	ld.global.f64 	%fd12, [%rd26+10248];
	st.global.v2.f64 	[%rd27+10240], {%fd11, %fd12};
	ld.global.f64 	%fd13, [%rd26+12288];
	ld.global.f64 	%fd14, [%rd26+12296];
	st.global.v2.f64 	[%rd27+12288], {%fd13, %fd14};
	ld.global.f64 	%fd15, [%rd26+14336];
	ld.global.f64 	%fd16, [%rd26+14344];
	st.global.v2.f64 	[%rd27+14336], {%fd15, %fd16};
	ld.global.f64 	%fd17, [%rd26+16384];
	ld.global.f64 	%fd18, [%rd26+16392];
	st.global.v2.f64 	[%rd27+16384], {%fd17, %fd18};
	add.s64 	%rd28, %rd2, %rd25;
	ld.global.f64 	%fd19, [%rd28];
	ld.global.f64 	%fd20, [%rd28+8];
	add.s64 	%rd29, %rd1, %rd25;
	st.global.v2.f64 	[%rd29], {%fd19, %fd20};
	ld.global.f64 	%fd21, [%rd28+2048];
	ld.global.f64 	%fd22, [%rd28+2056];
	st.global.v2.f64 	[%rd29+2048], {%fd21, %fd22};
	ld.global.f64 	%fd23, [%rd28+4096];
	ld.global.f64 	%fd24, [%rd28+4104];
	st.global.v2.f64 	[%rd29+4096], {%fd23, %fd24};
	ld.global.f64 	%fd25, [%rd28+6144];
	ld.global.f64 	%fd26, [%rd28+6152];
	st.global.v2.f64 	[%rd29+6144], {%fd25, %fd26};
	ld.global.f64 	%fd27, [%rd28+8192];
	ld.global.f64 	%fd28, [%rd28+8200];
	st.global.v2.f64 	[%rd29+8192], {%fd27, %fd28};
	ld.global.f64 	%fd29, [%rd28+10240];
	ld.global.f64 	%fd30, [%rd28+10248];
	st.global.v2.f64 	[%rd29+10240], {%fd29, %fd30};
	ld.global.f64 	%fd31, [%rd28+12288];
	ld.global.f64 	%fd32, [%rd28+12296];
	st.global.v2.f64 	[%rd29+12288], {%fd31, %fd32};
	add.s32 	%r74, %r74, 16;
	add.s32 	%r73, %r73, 2048;
	add.s64 	%rd67, %rd67, 32768;
	setp.eq.s32 	%p6, %r74, 0;
	@%p6 bra 	$L__BB3_8;
	bra.uni 	$L__BB3_7;
$L__BB3_8:
	setp.eq.s32 	%p7, %r10, 0;
	@%p7 bra 	$L__BB3_58;
	and.b32  	%r37, %r49, 7;
	setp.lt.u32 	%p8, %r10, 8;
	@%p8 bra 	$L__BB3_11;
	shl.b32 	%r53, %r79, 7;
	add.s32 	%r54, %r53, %r6;
	mul.wide.s32 	%rd30, %r54, 16;
	add.s64 	%rd31, %rd6, %rd30;
	ld.global.f64 	%fd33, [%rd31];
	ld.global.f64 	%fd34, [%rd31+8];
	add.s64 	%rd32, %rd7, %rd30;
	st.global.v2.f64 	[%rd32], {%fd33, %fd34};
	ld.global.f64 	%fd35, [%rd31+2048];
	ld.global.f64 	%fd36, [%rd31+2056];
	st.global.v2.f64 	[%rd32+2048], {%fd35, %fd36};
	ld.global.f64 	%fd37, [%rd31+4096];
	ld.global.f64 	%fd38, [%rd31+4104];
	st.global.v2.f64 	[%rd32+4096], {%fd37, %fd38};
	ld.global.f64 	%fd39, [%rd31+6144];
	ld.global.f64 	%fd40, [%rd31+6152];
	st.global.v2.f64 	[%rd32+6144], {%fd39, %fd40};
	ld.global.f64 	%fd41, [%rd31+8192];
	ld.global.f64 	%fd42, [%rd31+8200];
	st.global.v2.f64 	[%rd32+8192], {%fd41, %fd42};
	ld.global.f64 	%fd43, [%rd31+10240];
	ld.global.f64 	%fd44, [%rd31+10248];
	st.global.v2.f64 	[%rd32+10240], {%fd43, %fd44};
	ld.global.f64 	%fd45, [%rd31+12288];
	ld.global.f64 	%fd46, [%rd31+12296];
	st.global.v2.f64 	[%rd32+12288], {%fd45, %fd46};
	ld.global.f64 	%fd47, [%rd31+14336];
	ld.global.f64 	%fd48, [%rd31+14344];
	st.global.v2.f64 	[%rd32+14336], {%fd47, %fd48};
	add.s32 	%r79, %r79, 8;
$L__BB3_11:
	setp.eq.s32 	%p9, %r37, 0;
	@%p9 bra 	$L__BB3_58;
	and.b32  	%r40, %r49, 3;
	setp.lt.u32 	%p10, %r37, 4;
	@%p10 bra 	$L__BB3_14;
	shl.b32 	%r55, %r79, 7;
	add.s32 	%r56, %r55, %r6;
	mul.wide.s32 	%rd33, %r56, 16;
	add.s64 	%rd34, %rd6, %rd33;
	ld.global.f64 	%fd49, [%rd34];
	ld.global.f64 	%fd50, [%rd34+8];
	add.s64 	%rd35, %rd7, %rd33;
	st.global.v2.f64 	[%rd35], {%fd49, %fd50};
	ld.global.f64 	%fd51, [%rd34+2048];
	ld.global.f64 	%fd52, [%rd34+2056];
	st.global.v2.f64 	[%rd35+2048], {%fd51, %fd52};
	ld.global.f64 	%fd53, [%rd34+4096];
	ld.global.f64 	%fd54, [%rd34+4104];
	st.global.v2.f64 	[%rd35+4096], {%fd53, %fd54};
	ld.global.f64 	%fd55, [%rd34+6144];
	ld.global.f64 	%fd56, [%rd34+6152];
	st.global.v2.f64 	[%rd35+6144], {%fd55, %fd56};
	add.s32 	%r79, %r79, 4;
$L__BB3_14:
	setp.eq.s32 	%p11, %r40, 0;
	@%p11 bra 	$L__BB3_58;
	shl.b32 	%r57, %r79, 7;
	add.s32 	%r83, %r6, %r57;
	add.s64 	%rd37, %rd22, %rd2;
	add.s64 	%rd15, %rd37, 8;
	neg.s32 	%r82, %r40;
$L__BB3_16:
	.pragma "nounroll";
	mul.wide.s32 	%rd38, %r83, 16;
	add.s64 	%rd39, %rd7, %rd38;
	add.s64 	%rd40, %rd15, %rd38;
	ld.global.f64 	%fd57, [%rd40+-8];
	ld.global.f64 	%fd58, [%rd40];
	st.global.v2.f64 	[%rd39], {%fd57, %fd58};
	add.s32 	%r83, %r83, 128;
	add.s32 	%r82, %r82, 1;
	setp.ne.s32 	%p12, %r82, 0;
	@%p12 bra 	$L__BB3_16;
	bra.uni 	$L__BB3_58;
$L__BB3_17:
	setp.lt.s32 	%p13, %r49, 1;
	@%p13 bra 	$L__BB3_58;
	and.b32  	%r14, %r49, 7;
	setp.lt.u32 	%p14, %r49, 8;
	mov.b32 	%r76, 0;
	@%p14 bra 	$L__BB3_37;
	and.b32  	%r76, %r49, 2147483640;
	mov.b32 	%r75, 0;
$L__BB3_20:
	.pragma "nounroll";
	shl.b32 	%r60, %r75, 7;
	add.s32 	%r21, %r60, %r6;
	setp.ge.s32 	%p15, %r21, %r4;
	@%p15 bra 	$L__BB3_22;
	mul.wide.u32 	%rd41, %r21, 16;
	add.s64 	%rd42, %rd6, %rd41;
	ld.global.f64 	%fd59, [%rd42];
	ld.global.f64 	%fd60, [%rd42+8];
	add.s64 	%rd43, %rd7, %rd41;
	st.global.v2.f64 	[%rd43], {%fd59, %fd60};
$L__BB3_22:
	add.s32 	%r61, %r21, 128;
	setp.ge.s32 	%p16, %r61, %r4;
	mul.wide.s32 	%rd44, %r61, 16;
	add.s64 	%rd12, %rd6, %rd44;
	add.s64 	%rd13, %rd7, %rd44;
	@%p16 bra 	$L__BB3_24;
	ld.global.f64 	%fd61, [%rd12];
	ld.global.f64 	%fd62, [%rd12+8];
	st.global.v2.f64 	[%rd13], {%fd61, %fd62};
$L__BB3_24:
	add.s32 	%r62, %r21, 256;
	setp.ge.s32 	%p17, %r62, %r4;
	@%p17 bra 	$L__BB3_26;
	ld.global.f64 	%fd63, [%rd12+2048];
	ld.global.f64 	%fd64, [%rd12+2056];
	st.global.v2.f64 	[%rd13+2048], {%fd63, %fd64};
$L__BB3_26:
	add.s32 	%r63, %r21, 384;
	setp.ge.s32 	%p18, %r63, %r4;
	@%p18 bra 	$L__BB3_28;
	ld.global.f64 	%fd65, [%rd12+4096];
	ld.global.f64 	%fd66, [%rd12+4104];
	st.global.v2.f64 	[%rd13+4096], {%fd65, %fd66};
$L__BB3_28:
	add.s32 	%r64, %r21, 512;
	setp.ge.s32 	%p19, %r64, %r4;
	@%p19 bra 	$L__BB3_30;
	ld.global.f64 	%fd67, [%rd12+6144];
	ld.global.f64 	%fd68, [%rd12+6152];
	st.global.v2.f64 	[%rd13+6144], {%fd67, %fd68};
$L__BB3_30:
	add.s32 	%r65, %r21, 640;
	setp.ge.s32 	%p20, %r65, %r4;
	@%p20 bra 	$L__BB3_32;
	ld.global.f64 	%fd69, [%rd12+8192];
	ld.global.f64 	%fd70, [%rd12+8200];
	st.global.v2.f64 	[%rd13+8192], {%fd69, %fd70};
$L__BB3_32:
	add.s32 	%r66, %r21, 768;
	setp.ge.s32 	%p21, %r66, %r4;
	@%p21 bra 	$L__BB3_34;
	ld.global.f64 	%fd71, [%rd12+10240];
	ld.global.f64 	%fd72, [%rd12+10248];
	st.global.v2.f64 	[%rd13+10240], {%fd71, %fd72};
$L__BB3_34:
	add.s32 	%r67, %r21, 896;
	setp.ge.s32 	%p22, %r67, %r4;
	@%p22 bra 	$L__BB3_36;
	ld.global.f64 	%fd73, [%rd12+12288];
	ld.global.f64 	%fd74, [%rd12+12296];
	st.global.v2.f64 	[%rd13+12288], {%fd73, %fd74};
$L__BB3_36:
	add.s32 	%r75, %r75, 8;
	setp.ne.s32 	%p23, %r75, %r76;
	@%p23 bra 	$L__BB3_20;
$L__BB3_37:
	setp.eq.s32 	%p24, %r14, 0;
	@%p24 bra 	$L__BB3_58;
	and.b32  	%r24, %r49, 3;
	setp.lt.u32 	%p25, %r14, 4;
	@%p25 bra 	$L__BB3_48;
	shl.b32 	%r68, %r76, 7;
	add.s32 	%r25, %r68, %r6;
	setp.ge.s32 	%p26, %r25, %r4;
	@%p26 bra 	$L__BB3_41;
	mul.wide.s32 	%rd45, %r25, 16;
	add.s64 	%rd46, %rd6, %rd45;
	ld.global.f64 	%fd75, [%rd46];
	ld.global.f64 	%fd76, [%rd46+8];
	add.s64 	%rd47, %rd7, %rd45;
	st.global.v2.f64 	[%rd47], {%fd75, %fd76};
$L__BB3_41:
	add.s32 	%r26, %r25, 128;
	setp.ge.s32 	%p27, %r26, %r4;
	@%p27 bra 	$L__BB3_43;
	mul.wide.s32 	%rd48, %r26, 16;
	add.s64 	%rd49, %rd6, %rd48;
	ld.global.f64 	%fd77, [%rd49];
	ld.global.f64 	%fd78, [%rd49+8];
	add.s64 	%rd50, %rd7, %rd48;
	st.global.v2.f64 	[%rd50], {%fd77, %fd78};
$L__BB3_43:
	add.s32 	%r27, %r25, 256;
	setp.ge.s32 	%p28, %r27, %r4;
	@%p28 bra 	$L__BB3_45;
	mul.wide.s32 	%rd51, %r27, 16;
	add.s64 	%rd52, %rd6, %rd51;
	ld.global.f64 	%fd79, [%rd52];
	ld.global.f64 	%fd80, [%rd52+8];
	add.s64 	%rd53, %rd7, %rd51;
	st.global.v2.f64 	[%rd53], {%fd79, %fd80};
$L__BB3_45:
	add.s32 	%r28, %r25, 384;
	setp.ge.s32 	%p29, %r28, %r4;
	@%p29 bra 	$L__BB3_47;
	mul.wide.s32 	%rd54, %r28, 16;
	add.s64 	%rd55, %rd6, %rd54;
	ld.global.f64 	%fd81, [%rd55];
	ld.global.f64 	%fd82, [%rd55+8];
	add.s64 	%rd56, %rd7, %rd54;
	st.global.v2.f64 	[%rd56], {%fd81, %fd82};
$L__BB3_47:
	add.s32 	%r76, %r76, 4;
$L__BB3_48:
	setp.eq.s32 	%p30, %r24, 0;
	@%p30 bra 	$L__BB3_58;
	setp.eq.s32 	%p31, %r24, 1;
	@%p31 bra 	$L__BB3_55;
	shl.b32 	%r69, %r76, 7;
	add.s32 	%r31, %r69, %r6;
	setp.ge.s32 	%p32, %r31, %r4;
	@%p32 bra 	$L__BB3_52;
	mul.wide.s32 	%rd57, %r31, 16;
	add.s64 	%rd58, %rd6, %rd57;
	ld.global.f64 	%fd83, [%rd58];
	ld.global.f64 	%fd84, [%rd58+8];
	add.s64 	%rd59, %rd7, %rd57;
	st.global.v2.f64 	[%rd59], {%fd83, %fd84};
$L__BB3_52:
	add.s32 	%r32, %r31, 128;
	setp.ge.s32 	%p33, %r32, %r4;
	@%p33 bra 	$L__BB3_54;
	mul.wide.s32 	%rd60, %r32, 16;
	add.s64 	%rd61, %rd6, %rd60;
	ld.global.f64 	%fd85, [%rd61];
	ld.global.f64 	%fd86, [%rd61+8];
	add.s64 	%rd62, %rd7, %rd60;
	st.global.v2.f64 	[%rd62], {%fd85, %fd86};
$L__BB3_54:
	add.s32 	%r76, %r76, 2;
$L__BB3_55:
	and.b32  	%r70, %r49, 1;
	setp.eq.b32 	%p34, %r70, 1;
	not.pred 	%p35, %p34;
	@%p35 bra 	$L__BB3_58;
	shl.b32 	%r71, %r76, 7;
	add.s32 	%r35, %r71, %r6;
	setp.ge.s32 	%p36, %r35, %r4;
	@%p36 bra 	$L__BB3_58;
	mul.wide.s32 	%rd63, %r35, 16;
	add.s64 	%rd64, %rd6, %rd63;
	ld.global.f64 	%fd87, [%rd64];
	ld.global.f64 	%fd88, [%rd64+8];
	add.s64 	%rd65, %rd7, %rd63;
	st.global.v2.f64 	[%rd65], {%fd87, %fd88};
$L__BB3_58:
	ret;

}
	// .globl	_ZN3cub18CUB_300001_SM_10006detail9transform16transform_kernelINS2_10policy_hubILb1EN4cuda3std3__45tupleIJN6thrust24THRUST_300001_SM_1000_NS7pointerISt7complexIdENSA_8cuda_cub3tagENSA_11use_defaultESG_EEEEEE10policy1000ElNS7_10__identityENSA_10device_ptrINSA_7complexIdEEEEJPSD_EEEvT0_iT1_T2_DpNS2_10kernel_argIT3_EE
.visible .entry _ZN3cub18CUB_300001_SM_10006detail9transform16transform_kernelINS2_10policy_hubILb1EN4cuda3std3__45tupleIJN6thrust24THRUST_300001_SM_1000_NS7pointerISt7complexIdENSA_8cuda_cub3tagENSA_11use_defaultESG_EEEEEE10policy1000ElNS7_10__identityENSA_10device_ptrINSA_7complexIdEEEEJPSD_EEEvT0_iT1_T2_DpNS2_10kernel_argIT3_EE(
	.param .u64 _ZN3cub18CUB_300001_SM_10006detail9transform16transform_kernelINS2_10policy_hubILb1EN4cuda3std3__45tupleIJN6thrust24THRUST_300001_SM_1000_NS7pointerISt7complexIdENSA_8cuda_cub3tagENSA_11use_defaultESG_EEEEEE10policy1000ElNS7_10__identityENSA_10device_ptrINSA_7complexIdEEEEJPSD_EEEvT0_iT1_T2_DpNS2_10kernel_argIT3_EE_param_0,
	.param .u32 _ZN3cub18CUB_300001_SM_10006detail9transform16transform_kernelINS2_10policy_hubILb1EN4cuda3std3__45tupleIJN6thrust24THRUST_300001_SM_1000_NS7pointerISt7complexIdENSA_8cuda_cub3tagENSA_11use_defaultESG_EEEEEE10policy1000ElNS7_10__identityENSA_10device_ptrINSA_7complexIdEEEEJPSD_EEEvT0_iT1_T2_DpNS2_10kernel_argIT3_EE_param_1,
	.param .align 1 .b8 _ZN3cub18CUB_300001_SM_10006detail9transform16transform_kernelINS2_10policy_hubILb1EN4cuda3std3__45tupleIJN6thrust24THRUST_300001_SM_1000_NS7pointerISt7complexIdENSA_8cuda_cub3tagENSA_11use_defaultESG_EEEEEE10policy1000ElNS7_10__identityENSA_10device_ptrINSA_7complexIdEEEEJPSD_EEEvT0_iT1_T2_DpNS2_10kernel_argIT3_EE_param_2[1],
	.param .align 8 .b8 _ZN3cub18CUB_300001_SM_10006detail9transform16transform_kernelINS2_10policy_hubILb1EN4cuda3std3__45tupleIJN6thrust24THRUST_300001_SM_1000_NS7pointerISt7complexIdENSA_8cuda_cub3tagENSA_11use_defaultESG_EEEEEE10policy1000ElNS7_10__identityENSA_10device_ptrINSA_7complexIdEEEEJPSD_EEEvT0_iT1_T2_DpNS2_10kernel_argIT3_EE_param_3[8],
	.param .align 8 .b8 _ZN3cub18CUB_300001_SM_10006detail9transform16transform_kernelINS2_10policy_hubILb1EN4cuda3std3__45tupleIJN6thrust24THRUST_300001_SM_1000_NS7pointerISt7complexIdENSA_8cuda_cub3tagENSA_11use_defaultESG_EEEEEE10policy1000ElNS7_10__identityENSA_10device_ptrINSA_7complexIdEEEEJPSD_EEEvT0_iT1_T2_DpNS2_10kernel_argIT3_EE_param_4[16]
)
.maxntid 128
{
	.reg .pred 	%p<37>;
	.reg .b32 	%r<81>;
	.reg .b64 	%rd<74>;
	.reg .b64 	%fd<89>;

	ld.param.u64 	%rd17, [_ZN3cub18CUB_300001_SM_10006detail9transform16transform_kernelINS2_10policy_hubILb1EN4cuda3std3__45tupleIJN6thrust24THRUST_300001_SM_1000_NS7pointerISt7complexIdENSA_8cuda_cub3tagENSA_11use_defaultESG_EEEEEE10policy1000ElNS7_10__identityENSA_10device_ptrINSA_7complexIdEEEEJPSD_EEEvT0_iT1_T2_DpNS2_10kernel_argIT3_EE_param_0];
	ld.param.u64 	%rd18, [_ZN3cub18CUB_300001_SM_10006detail9transform16transform_kernelINS2_10policy_hubILb1EN4cuda3std3__45tupleIJN6thrust24THRUST_300001_SM_1000_NS7pointerISt7complexIdENSA_8cuda_cub3tagENSA_11use_defaultESG_EEEEEE10policy1000ElNS7_10__identityENSA_10device_ptrINSA_7complexIdEEEEJPSD_EEEvT0_iT1_T2_DpNS2_10kernel_argIT3_EE_param_4];
	ld.param.u64 	%rd19, [_ZN3cub18CUB_300001_SM_10006detail9transform16transform_kernelINS2_10policy_hubILb1EN4cuda3std3__45tupleIJN6thrust24THRUST_300001_SM_1000_NS7pointerISt7complexIdENSA_8cuda_cub3tagENSA_11use_defaultESG_EEEEEE10policy1000ElNS7_10__identityENSA_10device_ptrINSA_7complexIdEEEEJPSD_EEEvT0_iT1_T2_DpNS2_10kernel_argIT3_EE_param_3];
	ld.param.u32 	%r47, [_ZN3cub18CUB_300001_SM_10006detail9transform16transform_kernelINS2_10policy_hubILb1EN4cuda3std3__45tupleIJN6thrust24THRUST_300001_SM_1000_NS7pointerISt7complexIdENSA_8cuda_cub3tagENSA_11use_defaultESG_EEEEEE10policy1000ElNS7_10__identityENSA_10device_ptrINSA_7complexIdEEEEJPSD_EEEvT0_iT1_T2_DpNS2_10kernel_argIT3_EE_param_1];
	cvta.to.global.u64 	%rd1, %rd19;
	cvta.to.global.u64 	%rd2, %rd18;
	shl.b32 	%r1, %r47, 7;
	mov.u32 	%r48, %ctaid.x;
	cvt.u64.u32 	%rd20, %r48;
	cvt.s64.s32 	%rd21, %r1;
	mul.lo.s64 	%rd3, %rd21, %rd20;
	sub.s64 	%rd22, %rd17, %rd3;
	min.s64 	%rd23, %rd22, %rd21;
	cvt.u32.u64 	%r2, %rd23;
	shl.b32 	%r3, %r2, 4;
	mov.u32 	%r4, %tid.x;
	shl.b32 	%r69, %r4, 7;
	setp.ge.s32 	%p1, %r69, %r3;
	@%p1 bra 	$L__BB4_3;
	shl.b64 	%rd24, %rd3, 4;
	add.s64 	%rd25, %rd2, %rd24;
	mul.wide.u32 	%rd26, %r4, 128;
	add.s64 	%rd72, %rd25, %rd26;
$L__BB4_2:
	.pragma "nounroll";
	// begin inline asm
	prefetch.global.L2 [%rd72];
	// end inline asm
	add.s32 	%r69, %r69, 16384;
	add.s64 	%rd72, %rd72, 16384;
	setp.lt.s32 	%p2, %r69, %r3;
	@%p2 bra 	$L__BB4_2;
$L__BB4_3:
	shl.b64 	%rd28, %rd3, 4;
	add.s64 	%rd7, %rd2, %rd28;
	add.s64 	%rd8, %rd1, %rd28;
	setp.eq.s32 	%p3, %r1, %r2;
	@%p3 bra 	$L__BB4_45;
	setp.lt.s32 	%p4, %r47, 1;
	@%p4 bra 	$L__BB4_58;
	and.b32  	%r8, %r47, 7;
	setp.lt.u32 	%p5, %r47, 8;
	mov.b32 	%r78, 0;
	@%p5 bra 	$L__BB4_24;
	and.b32  	%r78, %r47, 2147483640;
	mov.b32 	%r72, 0;
$L__BB4_7:
	.pragma "nounroll";
	shl.b32 	%r51, %r72, 7;
	add.s32 	%r19, %r51, %r4;
	setp.ge.s32 	%p6, %r19, %r2;
	@%p6 bra 	$L__BB4_9;
	mul.wide.u32 	%rd29, %r19, 16;
	add.s64 	%rd30, %rd7, %rd29;
	ld.global.f64 	%fd1, [%rd30];
	ld.global.f64 	%fd2, [%rd30+8];
	add.s64 	%rd31, %rd8, %rd29;
	st.global.v2.f64 	[%rd31], {%fd1, %fd2};
$L__BB4_9:
	add.s32 	%r52, %r19, 128;
	setp.ge.s32 	%p7, %r52, %r2;
	mul.wide.s32 	%rd32, %r52, 16;
	add.s64 	%rd13, %rd7, %rd32;
	add.s64 	%rd14, %rd8, %rd32;
	@%p7 bra 	$L__BB4_11;
	ld.global.f64 	%fd3, [%rd13];
	ld.global.f64 	%fd4, [%rd13+8];
	st.global.v2.f64 	[%rd14], {%fd3, %fd4};
$L__BB4_11:
	add.s32 	%r53, %r19, 256;
	setp.ge.s32 	%p8, %r53, %r2;
	@%p8 bra 	$L__BB4_13;
	ld.global.f64 	%fd5, [%rd13+2048];
	ld.global.f64 	%fd6, [%rd13+2056];
	st.global.v2.f64 	[%rd14+2048], {%fd5, %fd6};
$L__BB4_13:
	add.s32 	%r54, %r19, 384;
	setp.ge.s32 	%p9, %r54, %r2;
	@%p9 bra 	$L__BB4_15;
	ld.global.f64 	%fd7, [%rd13+4096];
	ld.global.f64 	%fd8, [%rd13+4104];
	st.global.v2.f64 	[%rd14+4096], {%fd7, %fd8};
$L__BB4_15:
	add.s32 	%r55, %r19, 512;
	setp.ge.s32 	%p10, %r55, %r2;
	@%p10 bra 	$L__BB4_17;
	ld.global.f64 	%fd9, [%rd13+6144];
	ld.global.f64 	%fd10, [%rd13+6152];
	st.global.v2.f64 	[%rd14+6144], {%fd9, %fd10};
$L__BB4_17:
	add.s32 	%r56, %r19, 640;
	setp.ge.s32 	%p11, %r56, %r2;
	@%p11 bra 	$L__BB4_19;
	ld.global.f64 	%fd11, [%rd13+8192];
	ld.global.f64 	%fd12, [%rd13+8200];
	st.global.v2.f64 	[%rd14+8192], {%fd11, %fd12};
$L__BB4_19:
	add.s32 	%r57, %r19, 768;
	setp.ge.s32 	%p12, %r57, %r2;
	@%p12 bra 	$L__BB4_21;
	ld.global.f64 	%fd13, [%rd13+10240];
	ld.global.f64 	%fd14, [%rd13+10248];
	st.global.v2.f64 	[%rd14+10240], {%fd13, %fd14};
$L__BB4_21:
	add.s32 	%r58, %r19, 896;
	setp.ge.s32 	%p13, %r58, %r2;
	@%p13 bra 	$L__BB4_23;
	ld.global.f64 	%fd15, [%rd13+12288];
	ld.global.f64 	%fd16, [%rd13+12296];
	st.global.v2.f64 	[%rd14+12288], {%fd15, %fd16};
$L__BB4_23:
	add.s32 	%r72, %r72, 8;
	setp.eq.s32 	%p14, %r72, %r78;
	@%p14 bra 	$L__BB4_24;
	bra.uni 	$L__BB4_7;
$L__BB4_24:
	setp.eq.s32 	%p15, %r8, 0;
	@%p15 bra 	$L__BB4_58;
	and.b32  	%r35, %r47, 3;
	setp.lt.u32 	%p16, %r8, 4;
	@%p16 bra 	$L__BB4_35;
	shl.b32 	%r59, %r78, 7;
	add.s32 	%r36, %r59, %r4;
	setp.ge.s32 	%p17, %r36, %r2;
	@%p17 bra 	$L__BB4_28;
	mul.wide.s32 	%rd33, %r36, 16;
	add.s64 	%rd34, %rd7, %rd33;
	ld.global.f64 	%fd17, [%rd34];
	ld.global.f64 	%fd18, [%rd34+8];
	add.s64 	%rd35, %rd8, %rd33;
	st.global.v2.f64 	[%rd35], {%fd17, %fd18};
$L__BB4_28:
	add.s32 	%r37, %r36, 128;
	setp.ge.s32 	%p18, %r37, %r2;
	@%p18 bra 	$L__BB4_30;
	mul.wide.s32 	%rd36, %r37, 16;
	add.s64 	%rd37, %rd7, %rd36;
	ld.global.f64 	%fd19, [%rd37];
	ld.global.f64 	%fd20, [%rd37+8];
	add.s64 	%rd38, %rd8, %rd36;
	st.global.v2.f64 	[%rd38], {%fd19, %fd20};
$L__BB4_30:
	add.s32 	%r38, %r36, 256;
	setp.ge.s32 	%p19, %r38, %r2;
	@%p19 bra 	$L__BB4_32;
	mul.wide.s32 	%rd39, %r38, 16;
	add.s64 	%rd40, %rd7, %rd39;
	ld.global.f64 	%fd21, [%rd40];
	ld.global.f64 	%fd22, [%rd40+8];
	add.s64 	%rd41, %rd8, %rd39;
	st.global.v2.f64 	[%rd41], {%fd21, %fd22};
$L__BB4_32:
	add.s32 	%r39, %r36, 384;
	setp.ge.s32 	%p20, %r39, %r2;
	@%p20 bra 	$L__BB4_34;
	mul.wide.s32 	%rd42, %r39, 16;
	add.s64 	%rd43, %rd7, %rd42;
	ld.global.f64 	%fd23, [%rd43];
	ld.global.f64 	%fd24, [%rd43+8];
	add.s64 	%rd44, %rd8, %rd42;
	st.global.v2.f64 	[%rd44], {%fd23, %fd24};
$L__BB4_34:
	add.s32 	%r78, %r78, 4;
$L__BB4_35:
	setp.eq.s32 	%p21, %r35, 0;
	@%p21 bra 	$L__BB4_58;
	setp.eq.s32 	%p22, %r35, 1;
	@%p22 bra 	$L__BB4_42;
	shl.b32 	%r60, %r78, 7;
	add.s32 	%r42, %r60, %r4;
	setp.ge.s32 	%p23, %r42, %r2;
	@%p23 bra 	$L__BB4_39;
	mul.wide.s32 	%rd45, %r42, 16;
	add.s64 	%rd46, %rd7, %rd45;
	ld.global.f64 	%fd25, [%rd46];
	ld.global.f64 	%fd26, [%rd46+8];
	add.s64 	%rd47, %rd8, %rd45;
	st.global.v2.f64 	[%rd47], {%fd25, %fd26};
$L__BB4_39:
	add.s32 	%r43, %r42, 128;
	setp.ge.s32 	%p24, %r43, %r2;
	@%p24 bra 	$L__BB4_41;
	mul.wide.s32 	%rd48, %r43, 16;
	add.s64 	%rd49, %rd7, %rd48;
	ld.global.f64 	%fd27, [%rd49];
	ld.global.f64 	%fd28, [%rd49+8];
	add.s64 	%rd50, %rd8, %rd48;
	st.global.v2.f64 	[%rd50], {%fd27, %fd28};
$L__BB4_41:
	add.s32 	%r78, %r78, 2;
$L__BB4_42:
	and.b32  	%r61, %r47, 1;
	setp.eq.b32 	%p25, %r61, 1;
	not.pred 	%p26, %p25;
	@%p26 bra 	$L__BB4_58;
	shl.b32 	%r62, %r78, 7;
	add.s32 	%r46, %r62, %r4;
	setp.ge.s32 	%p27, %r46, %r2;
	@%p27 bra 	$L__BB4_58;
	mul.wide.s32 	%rd51, %r46, 16;
	add.s64 	%rd52, %rd7, %rd51;
	ld.global.f64 	%fd29, [%rd52];
	ld.global.f64 	%fd30, [%rd52+8];
	add.s64 	%rd53, %rd8, %rd51;
	st.global.v2.f64 	[%rd53], {%fd29, %fd30};
	bra.uni 	$L__BB4_58;
$L__BB4_45:
	setp.lt.s32 	%p28, %r47, 1;
	@%p28 bra 	$L__BB4_58;
	and.b32  	%r10, %r47, 15;
	setp.lt.u32 	%p29, %r47, 16;
	mov.b32 	%r74, 0;
	@%p29 bra 	$L__BB4_49;
	and.b32  	%r74, %r47, 2147483632;
	neg.s32 	%r71, %r74;
	add.s32 	%r70, %r4, 1152;
	mul.wide.u32 	%rd54, %r4, 16;
	add.s64 	%rd73, %rd28, %rd54;
$L__BB4_48:
	.pragma "nounroll";
	mul.wide.s32 	%rd55, %r70, 16;
	add.s64 	%rd56, %rd28, %rd55;
	add.s64 	%rd57, %rd2, %rd73;
	ld.global.f64 	%fd31, [%rd57];
	ld.global.f64 	%fd32, [%rd57+8];
	add.s64 	%rd58, %rd1, %rd73;
	st.global.v2.f64 	[%rd58], {%fd31, %fd32};
	ld.global.f64 	%fd33, [%rd57+2048];
	ld.global.f64 	%fd34, [%rd57+2056];
	st.global.v2.f64 	[%rd58+2048], {%fd33, %fd34};
	ld.global.f64 	%fd35, [%rd57+4096];
	ld.global.f64 	%fd36, [%rd57+4104];
	st.global.v2.f64 	[%rd58+4096], {%fd35, %fd36};
	ld.global.f64 	%fd37, [%rd57+6144];
	ld.global.f64 	%fd38, [%rd57+6152];
	st.global.v2.f64 	[%rd58+6144], {%fd37, %fd38};
	ld.global.f64 	%fd39, [%rd57+8192];
	ld.global.f64 	%fd40, [%rd57+8200];
	st.global.v2.f64 	[%rd58+8192], {%fd39, %fd40};
	ld.global.f64 	%fd41, [%rd57+10240];
	ld.global.f64 	%fd42, [%rd57+10248];
	st.global.v2.f64 	[%rd58+10240], {%fd41, %fd42};
	ld.global.f64 	%fd43, [%rd57+12288];
	ld.global.f64 	%fd44, [%rd57+12296];
	st.global.v2.f64 	[%rd58+12288], {%fd43, %fd44};
	ld.global.f64 	%fd45, [%rd57+14336];
	ld.global.f64 	%fd46, [%rd57+14344];
	st.global.v2.f64 	[%rd58+14336], {%fd45, %fd46};
	ld.global.f64 	%fd47, [%rd57+16384];
	ld.global.f64 	%fd48, [%rd57+16392];
	st.global.v2.f64 	[%rd58+16384], {%fd47, %fd48};
	add.s64 	%rd59, %rd2, %rd56;
	ld.global.f64 	%fd49, [%rd59];
	ld.global.f64 	%fd50, [%rd59+8];
	add.s64 	%rd60, %rd1, %rd56;
	st.global.v2.f64 	[%rd60], {%fd49, %fd50};
	ld.global.f64 	%fd51, [%rd59+2048];
	ld.global.f64 	%fd52, [%rd59+2056];
	st.global.v2.f64 	[%rd60+2048], {%fd51, %fd52};
	ld.global.f64 	%fd53, [%rd59+4096];
	ld.global.f64 	%fd54, [%rd59+4104];
	st.global.v2.f64 	[%rd60+4096], {%fd53, %fd54};
	ld.global.f64 	%fd55, [%rd59+6144];
	ld.global.f64 	%fd56, [%rd59+6152];
	st.global.v2.f64 	[%rd60+6144], {%fd55, %fd56};
	ld.global.f64 	%fd57, [%rd59+8192];
	ld.global.f64 	%fd58, [%rd59+8200];
	st.global.v2.f64 	[%rd60+8192], {%fd57, %fd58};
	ld.global.f64 	%fd59, [%rd59+10240];
	ld.global.f64 	%fd60, [%rd59+10248];
	st.global.v2.f64 	[%rd60+10240], {%fd59, %fd60};
	ld.global.f64 	%fd61, [%rd59+12288];
	ld.global.f64 	%fd62, [%rd59+12296];
	st.global.v2.f64 	[%rd60+12288], {%fd61, %fd62};
	add.s32 	%r71, %r71, 16;
	add.s32 	%r70, %r70, 2048;
	add.s64 	%rd73, %rd73, 32768;
	setp.eq.s32 	%p30, %r71, 0;
	@%p30 bra 	$L__BB4_49;
	bra.uni 	$L__BB4_48;
$L__BB4_49:
	setp.eq.s32 	%p31, %r10, 0;
	@%p31 bra 	$L__BB4_58;
	and.b32  	%r22, %r47, 7;
	setp.lt.u32 	%p32, %r10, 8;
	@%p32 bra 	$L__BB4_52;
	shl.b32 	%r64, %r74, 7;
	add.s32 	%r65, %r64, %r4;
	mul.wide.s32 	%rd61, %r65, 16;
	add.s64 	%rd62, %rd7, %rd61;
	ld.global.f64 	%fd63, [%rd62];
	ld.global.f64 	%fd64, [%rd62+8];
	add.s64 	%rd63, %rd8, %rd61;
	st.global.v2.f64 	[%rd63], {%fd63, %fd64};
	ld.global.f64 	%fd65, [%rd62+2048];
	ld.global.f64 	%fd66, [%rd62+2056];
	st.global.v2.f64 	[%rd63+2048], {%fd65, %fd66};
	ld.global.f64 	%fd67, [%rd62+4096];
	ld.global.f64 	%fd68, [%rd62+4104];
	st.global.v2.f64 	[%rd63+4096], {%fd67, %fd68};
	ld.global.f64 	%fd69, [%rd62+6144];
	ld.global.f64 	%fd70, [%rd62+6152];
	st.global.v2.f64 	[%rd63+6144], {%fd69, %fd70};
	ld.global.f64 	%fd71, [%rd62+8192];
	ld.global.f64 	%fd72, [%rd62+8200];
	st.global.v2.f64 	[%rd63+8192], {%fd71, %fd72};
	ld.global.f64 	%fd73, [%rd62+10240];
	ld.global.f64 	%fd74, [%rd62+10248];
	st.global.v2.f64 	[%rd63+10240], {%fd73, %fd74};
	ld.global.f64 	%fd75, [%rd62+12288];
	ld.global.f64 	%fd76, [%rd62+12296];
	st.global.v2.f64 	[%rd63+12288], {%fd75, %fd76};
	ld.global.f64 	%fd77, [%rd62+14336];
	ld.global.f64 	%fd78, [%rd62+14344];
	st.global.v2.f64 	[%rd63+14336], {%fd77, %fd78};
	add.s32 	%r74, %r74, 8;
$L__BB4_52:
	setp.eq.s32 	%p33, %r22, 0;
	@%p33 bra 	$L__BB4_58;
	and.b32  	%r25, %r47, 3;
	setp.lt.u32 	%p34, %r22, 4;
	@%p34 bra 	$L__BB4_55;
	shl.b32 	%r66, %r74, 7;
	add.s32 	%r67, %r66, %r4;
	mul.wide.s32 	%rd64, %r67, 16;
	add.s64 	%rd65, %rd7, %rd64;
	ld.global.f64 	%fd79, [%rd65];
	ld.global.f64 	%fd80, [%rd65+8];
	add.s64 	%rd66, %rd8, %rd64;
	st.global.v2.f64 	[%rd66], {%fd79, %fd80};
	ld.global.f64 	%fd81, [%rd65+2048];
	ld.global.f64 	%fd82, [%rd65+2056];
	st.global.v2.f64 	[%rd66+2048], {%fd81, %fd82};
	ld.global.f64 	%fd83, [%rd65+4096];
	ld.global.f64 	%fd84, [%rd65+4104];
	st.global.v2.f64 	[%rd66+4096], {%fd83, %fd84};
	ld.global.f64 	%fd85, [%rd65+6144];
	ld.global.f64 	%fd86, [%rd65+6152];
	st.global.v2.f64 	[%rd66+6144], {%fd85, %fd86};
	add.s32 	%r74, %r74, 4;
$L__BB4_55:
	setp.eq.s32 	%p35, %r25, 0;
	@%p35 bra 	$L__BB4_58;
	shl.b32 	%r68, %r74, 7;
	add.s32 	%r77, %r4, %r68;
	add.s64 	%rd68, %rd28, %rd2;
	add.s64 	%rd16, %rd68, 8;
	neg.s32 	%r76, %r25;
$L__BB4_57:
	.pragma "nounroll";
	mul.wide.s32 	%rd69, %r77, 16;
	add.s64 	%rd70, %rd8, %rd69;
	add.s64 	%rd71, %rd16, %rd69;
	ld.global.f64 	%fd87, [%rd71+-8];
	ld.global.f64 	%fd88, [%rd71];
	st.global.v2.f64 	[%rd70], {%fd87, %fd88};
	add.s32 	%r77, %r77, 128;
	add.s32 	%r76, %r76, 1;
	setp.eq.s32 	%p36, %r76, 0;
	@%p36 bra 	$L__BB4_58;
	bra.uni 	$L__BB4_57;
$L__BB4_58:
	ret;

}


// ===== COMPILED SASS (sm_100) =====

	.target	sm_100

	.elftype	@"ET_EXEC"


//--------------------- .note.nv.tkinfo           --------------------------
	.section	.note.nv.tkinfo,"",@"SHT_NOTE"
	.sectionflags	@"SHF_NOTE_NV_TKINFO"
	.tkinfo
        /*0018*/ 	.word	0x00000002
        /*0030*/ 	.string	""
        /*0030*/ 	.string	"ptxas"
        /*0030*/ 	.string	"Cuda compilation tools, release 13.0, V13.0.88"
        /*0030*/ 	.string	"Build cuda_13.0.r13.0/compiler.36424714_0"
        /*0030*/ 	.string	"-arch sm_100 -m 64 "



//--------------------- .note.nv.cuinfo           --------------------------
	.section	.note.nv.cuinfo,"",@"SHT_NOTE"
	.sectionflags	@"SHF_NOTE_NV_CUINFO"
        /*0018*/ 	.short	0x0002
        /*001a*/ 	.short	0x0064
        /*001c*/ 	.short	0x0082
	.zero		2


//--------------------- .nv.info                  --------------------------
	.section	.nv.info,"",@"SHT_CUDA_INFO"
	.align	4


	//----- nvinfo : EIATTR_REGCOUNT
	.align		4
        /*0000*/ 	.byte	0x04, 0x2f
        /*0002*/ 	.short	(.L_45 - .L_44)
	.align		4
.L_44:
        /*0004*/ 	.word	index@(_Z20sum_p_reduction_ijjiPKN6thrust24THRUST_300001_SM_1000_NS7complexIdEEPKdPS2_iiii)
        /*0008*/ 	.word	0x0000003c


	//----- nvinfo : EIATTR_FRAME_SIZE
	.align		4
.L_45:
        /*000c*/ 	.byte	0x04, 0x11
        /*000e*/ 	.short	(.L_47 - .L_46)
	.align		4
.L_46:
        /*0010*/ 	.word	index@($__internal_0_$__cuda_sm20_div_rn_f64_full)
        /*0014*/ 	.word	0x00000000


	//----- nvinfo : EIATTR_FRAME_SIZE
	.align		4
.L_47:
        /*0018*/ 	.byte	0x04, 0x11
        /*001a*/ 	.short	(.L_49 - .L_48)
	.align		4
.L_48:
        /*001c*/ 	.word	index@(_Z20sum_p_reduction_ijjiPKN6thrust24THRUST_300001_SM_1000_NS7complexIdEEPKdPS2_iiii)
        /*0020*/ 	.word	0x00000000


	//----- nvinfo : EIATTR_REGCOUNT
	.align		4
.L_49:
        /*0024*/ 	.byte	0x04, 0x2f
        /*0026*/ 	.short	(.L_51 - .L_50)
	.align		4
.L_50:
        /*0028*/ 	.word	index@(_ZN3cub18CUB_300001_SM_10006detail11EmptyKernelIvEEvv)
        /*002c*/ 	.word	0x00000004


	//----- nvinfo : EIATTR_FRAME_SIZE
	.align		4
.L_51:
        /*0030*/ 	.byte	0x04, 0x11
        /*0032*/ 	.short	(.L_53 - .L_52)
	.align		4
.L_52:
        /*0034*/ 	.word	index@(_ZN3cub18CUB_300001_SM_10006detail11EmptyKernelIvEEvv)
        /*0038*/ 	.word	0x00000000


	//----- nvinfo : EIATTR_REGCOUNT
	.align		4
.L_53:
        /*003c*/ 	.byte	0x04, 0x2f
        /*003e*/ 	.short	(.L_55 - .L_54)
	.align		4
.L_54:
        /*0040*/ 	.word	index@(_ZN3cub18CUB_300001_SM_10006detail8for_each13static_kernelINS2_12policy_hub_t12policy_500_tEmN6thrust24THRUST_300001_SM_1000_NS8cuda_cub20__uninitialized_fill7functorINS7_10device_ptrINS7_7complexIdEEEESD_EEEEvT0_T1_)
        /*0044*/ 	.word	0x0000000b


	//----- nvinfo : EIATTR_FRAME_SIZE
	.align		4
.L_55:
        /*0048*/ 	.byte	0x04, 0x11
        /*004a*/ 	.short	(.L_57 - .L_56)
	.align		4
.L_56:
        /*004c*/ 	.word	index@(_ZN3cub18CUB_300001_SM_10006detail8for_each13static_kernelINS2_12policy_hub_t12policy_500_tEmN6thrust24THRUST_300001_SM_1000_NS8cuda_cub20__uninitialized_fill7functorINS7_10device_ptrINS7_7complexIdEEEESD_EEEEvT0_T1_)
        /*0050*/ 	.word	0x00000000


	//----- nvinfo : EIATTR_REGCOUNT
	.align		4
.L_57:
        /*0054*/ 	.byte	0x04, 0x2f
        /*0056*/ 	.short	(.L_59 - .L_58)
	.align		4
.L_58:
        /*0058*/ 	.word	index@(_ZN3cub18CUB_300001_SM_10006detail9transform16transform_kernelINS2_10policy_hubILb1EN4cuda3std3__45tupleIJN6thrust24THRUST_300001_SM_1000_NS7pointerISt7complexIdENSA_8cuda_cub3tagENSA_11use_defaultESG_EEEEEE10policy1000EiNS7_10__identityENSA_10device_ptrINSA_7complexIdEEEEJPSD_EEEvT0_iT1_T2_DpNS2_10kernel_argIT3_EE)
        /*005c*/ 	.word	0x00000028


	//----- nvinfo : EIATTR_FRAME_SIZE
	.align		4
.L_59:
        /*0060*/ 	.byte	0x04, 0x11
        /*0062*/ 	.short	(.L_61 - .L_60)
	.align		4
.L_60:
        /*0064*/ 	.word	index@(_ZN3cub18CUB_300001_SM_10006detail9transform16transform_kernelINS2_10policy_hubILb1EN4cuda3std3__45tupleIJN6thrust24THRUST_300001_SM_1000_NS7pointerISt7complexIdENSA_8cuda_cub3tagENSA_11use_defaultESG_EEEEEE10policy1000EiNS7_10__identityENSA_10device_ptrINSA_7complexIdEEEEJPSD_EEEvT0_iT1_T2_DpNS2_10kernel_argIT3_EE)
        /*0068*/ 	.word	0x00000000


	//----- nvinfo : EIATTR_REGCOUNT
	.align		4
.L_61:
        /*006c*/ 	.byte	0x04, 0x2f
        /*006e*/ 	.short	(.L_63 - .L_62)
	.align		4
.L_62:
        /*0070*/ 	.word	index@(_ZN3cub18CUB_300001_SM_10006detail9transform16transform_kernelINS2_10policy_hubILb1EN4cuda3std3__45tupleIJN6thrust24THRUST_300001_SM_1000_NS7pointerISt7complexIdENSA_8cuda_cub3tagENSA_11use_defaultESG_EEEEEE10policy1000ElNS7_10__identityENSA_10device_ptrINSA_7complexIdEEEEJPSD_EEEvT0_iT1_T2_DpNS2_10kernel_argIT3_EE)
        /*0074*/ 	.word	0x00000024


	//----- nvinfo : EIATTR_FRAME_SIZE
	.align		4
.L_63:
        /*0078*/ 	.byte	0x04, 0x11
        /*007a*/ 	.short	(.L_65 - .L_64)
	.align		4
.L_64:
        /*007c*/ 	.word	index@(_ZN3cub18CUB_300001_SM_10006detail9transform16transform_kernelINS2_10policy_hubILb1EN4cuda3std3__45tupleIJN6thrust24THRUST_300001_SM_1000_NS7pointerISt7complexIdENSA_8cuda_cub3tagENSA_11use_defaultESG_EEEEEE10policy1000ElNS7_10__identityENSA_10device_ptrINSA_7complexIdEEEEJPSD_EEEvT0_iT1_T2_DpNS2_10kernel_argIT3_EE)
        /*0080*/ 	.word	0x00000000


	//----- nvinfo : EIATTR_MIN_STACK_SIZE
	.align		4
.L_65:
        /*0084*/ 	.byte	0x04, 0x12
        /*0086*/ 	.short	(.L_67 - .L_66)
	.align		4
.L_66:
        /*0088*/ 	.word	index@(_ZN3cub18CUB_300001_SM_10006detail9transform16transform_kernelINS2_10policy_hubILb1EN4cuda3std3__45tupleIJN6thrust24THRUST_300001_SM_1000_NS7pointerISt7complexIdENSA_8cuda_cub3tagENSA_11use_defaultESG_EEEEEE10policy1000ElNS7_10__identityENSA_10device_ptrINSA_7complexIdEEEEJPSD_EEEvT0_iT1_T2_DpNS2_10kernel_argIT3_EE)
        /*008c*/ 	.word	0x00000000


	//----- nvinfo : EIATTR_MIN_STACK_SIZE
	.align		4
.L_67:
        /*0090*/ 	.byte	0x04, 0x12
        /*0092*/ 	.short	(.L_69 - .L_68)
	.align		4
.L_68:
        /*0094*/ 	.word	index@(_ZN3cub18CUB_300001_SM_10006detail9transform16transform_kernelINS2_10policy_hubILb1EN4cuda3std3__45tupleIJN6thrust24THRUST_300001_SM_1000_NS7pointerISt7complexIdENSA_8cuda_cub3tagENSA_11use_defaultESG_EEEEEE10policy1000EiNS7_10__identityENSA_10device_ptrINSA_7complexIdEEEEJPSD_EEEvT0_iT1_T2_DpNS2_10kernel_argIT3_EE)
        /*0098*/ 	.word	0x00000000


	//----- nvinfo : EIATTR_MIN_STACK_SIZE
	.align		4
.L_69:
        /*009c*/ 	.byte	0x04, 0x12
        /*009e*/ 	.short	(.L_71 - .L_70)
	.align		4
.L_70:
        /*00a0*/ 	.word	index@(_ZN3cub18CUB_300001_SM_10006detail8for_each13static_kernelINS2_12policy_hub_t12policy_500_tEmN6thrust24THRUST_300001_SM_1000_NS8cuda_cub20__uninitialized_fill7functorINS7_10device_ptrINS7_7complexIdEEEESD_EEEEvT0_T1_)
        /*00a4*/ 	.word	0x00000000


	//----- nvinfo : EIATTR_MIN_STACK_SIZE
	.align		4
.L_71:
        /*00a8*/ 	.byte	0x04, 0x12
        /*00aa*/ 	.short	(.L_73 - .L_72)
	.align		4
.L_72:
        /*00ac*/ 	.word	index@(_ZN3cub18CUB_300001_SM_10006detail11EmptyKernelIvEEvv)
        /*00b0*/ 	.word	0x00000000


	//----- nvinfo : EIATTR_MIN_STACK_SIZE
	.align		4
.L_73:
        /*00b4*/ 	.byte	0x04, 0x12
        /*00b6*/ 	.short	(.L_75 - .L_74)
	.align		4
.L_74:
        /*00b8*/ 	.word	index@(_Z20sum_p_reduction_ijjiPKN6thrust24THRUST_300001_SM_1000_NS7complexIdEEPKdPS2_iiii)
        /*00bc*/ 	.word	0x00000000
.L_75:


//--------------------- .nv.compat                --------------------------
	.section	.nv.compat,"",@"SHT_CUDA_COMPAT_INFO"
	.align	4
        /*0000*/ 	.byte	0x02, 0x09, 0x00, 0x00, 0x02, 0x02, 0x01, 0x00, 0x02, 0x05, 0x05, 0x00, 0x03, 0x07, 0x01, 0x01
        /*0010*/ 	.byte	0x02, 0x03, 0x00, 0x00, 0x02, 0x06, 0x01, 0x00, 0x04, 0x0b, 0x08, 0x00, 0x01, 0x00, 0x00, 0x00
        /*0020*/ 	.byte	0x00, 0x00, 0x00, 0x00


//--------------------- .nv.info._ZN3cub18CUB_300001_SM_10006detail9transform16transform_kernelINS2_10policy_hubILb1EN4cuda3std3__45tupleIJN6thrust24THRUST_300001_SM_1000_NS7pointerISt7complexIdENSA_8cuda_cub3tagENSA_11use_defaultESG_EEEEEE10policy1000ElNS7_10__identityENSA_10device_ptrINSA_7complexIdEEEEJPSD_EEEvT0_iT1_T2_DpNS2_10kernel_argIT3_EE --------------------------
	.section	.nv.info._ZN3cub18CUB_300001_SM_10006detail9transform16transform_kernelINS2_10policy_hubILb1EN4cuda3std3__45tupleIJN6thrust24THRUST_300001_SM_1000_NS7pointerISt7complexIdENSA_8cuda_cub3tagENSA_11use_defaultESG_EEEEEE10policy1000ElNS7_10__identityENSA_10device_ptrINSA_7complexIdEEEEJPSD_EEEvT0_iT1_T2_DpNS2_10kernel_argIT3_EE,"",@"SHT_CUDA_INFO"
	.sectionflags	@""
	.align	4


	//----- nvinfo : EIATTR_CUDA_API_VERSION
	.align		4
        /*0000*/ 	.byte	0x04, 0x37
        /*0002*/ 	.short	(.L_77 - .L_76)
.L_76:
        /*0004*/ 	.word	0x00000082


	//----- nvinfo : EIATTR_KPARAM_INFO
	.align		4
.L_77:
        /*0008*/ 	.byte	0x04, 0x17
        /*000a*/ 	.short	(.L_79 - .L_78)
.L_78:
        /*000c*/ 	.word	0x00000000
        /*0010*/ 	.short	0x0004
        /*0012*/ 	.short	0x0018
        /*0014*/ 	.byte	0x00, 0xf0, 0x41, 0x00


	//----- nvinfo : EIATTR_KPARAM_INFO
	.align		4
.L_79:
        /*0018*/ 	.byte	0x04, 0x17
        /*001a*/ 	.short	(.L_81 - .L_80)
.L_80:
        /*001c*/ 	.word	0x00000000
        /*0020*/ 	.short	0x0003
        /*0022*/ 	.short	0x0010
        /*0024*/ 	.byte	0x00, 0xf0, 0x21, 0x00


	//----- nvinfo : EIATTR_KPARAM_INFO
	.align		4
.L_81:
        /*0028*/ 	.byte	0x04, 0x17
        /*002a*/ 	.short	(.L_83 - .L_82)
.L_82:
        /*002c*/ 	.word	0x00000000
        /*0030*/ 	.short	0x0002
        /*0032*/ 	.short	0x000c
        /*0034*/ 	.byte	0x00, 0xf0, 0x05, 0x00


	//----- nvinfo : EIATTR_KPARAM_INFO
	.align		4
.L_83:
        /*0038*/ 	.byte	0x04, 0x17
        /*003a*/ 	.short	(.L_85 - .L_84)
.L_84:
        /*003c*/ 	.word	0x00000000
        /*0040*/ 	.short	0x0001
        /*0042*/ 	.short	0x0008
        /*0044*/ 	.byte	0x00, 0xf0, 0x11, 0x00


	//----- nvinfo : EIATTR_KPARAM_INFO
	.align		4
.L_85:
        /*0048*/ 	.byte	0x04, 0x17
        /*004a*/ 	.short	(.L_87 - .L_86)
.L_86:
        /*004c*/ 	.word	0x00000000
        /*0050*/ 	.short	0x0000
        /*0052*/ 	.short	0x0000
        /*0054*/ 	.byte	0x00, 0xf0, 0x21, 0x00


	//----- nvinfo : EIATTR_SPARSE_MMA_MASK
	.align		4
.L_87:
        /*0058*/ 	.byte	0x03, 0x50
        /*005a*/ 	.short	0x0000


	//----- nvinfo : EIATTR_MAXREG_COUNT
	.align		4
        /*005c*/ 	.byte	0x03, 0x1b
        /*005e*/ 	.short	0x00ff


	//----- nvinfo : EIATTR_MERCURY_ISA_VERSION
	.align		4
        /*0060*/ 	.byte	0x03, 0x5f
        /*0062*/ 	.short	0x0101


	//----- nvinfo : EIATTR_VRC_CTA_INIT_COUNT
	.align		4
        /*0064*/ 	.byte	0x02, 0x4a
	.zero		1
	.zero		1


	//----- nvinfo : EIATTR_EXIT_INSTR_OFFSETS
	.align		4
        /*0068*/ 	.byte	0x04, 0x1c
        /*006a*/ 	.short	(.L_89 - .L_88)


	//   ....[0]....
.L_88:
        /*006c*/ 	.word	0x000002a0


	//   ....[1]....
        /*0070*/ 	.word	0x00000a30


	//   ....[2]....
        /*0074*/ 	.word	0x00000c60


	//   ....[3]....
        /*0078*/ 	.word	0x00000da0


	//   ....[4]....
        /*007c*/ 	.word	0x00000dd0


	//   ....[5]....
        /*0080*/ 	.word	0x00000e30


	//   ....[6]....
        /*0084*/ 	.word	0x00000e50


	//   ....[7]....
        /*0088*/ 	.word	0x000012e0


	//   ....[8]....
        /*008c*/ 	.word	0x000014f0


	//   ....[9]....
        /*0090*/ 	.word	0x00001640


	//   ....[10]....
        /*0094*/ 	.word	0x00001700


	//----- nvinfo : EIATTR_MAX_THREADS
	.align		4
.L_89:
        /*0098*/ 	.byte	0x04, 0x05
        /*009a*/ 	.short	(.L_91 - .L_90)
.L_90:
        /*009c*/ 	.word	0x00000080
        /*00a0*/ 	.word	0x00000001
        /*00a4*/ 	.word	0x00000001


	//----- nvinfo : EIATTR_CRS_STACK_SIZE
	.align		4
.L_91:
        /*00a8*/ 	.byte	0x04, 0x1e
        /*00aa*/ 	.short	(.L_93 - .L_92)
.L_92:
        /*00ac*/ 	.word	0x00000000


	//----- nvinfo : EIATTR_CBANK_PARAM_SIZE
	.align		4
.L_93:
        /*00b0*/ 	.byte	0x03, 0x19
        /*00b2*/ 	.short	0x0028


	//----- nvinfo : EIATTR_PARAM_CBANK
	.align		4
        /*00b4*/ 	.byte	0x04, 0x0a
        /*00b6*/ 	.short	(.L_95 - .L_94)
	.align		4
.L_94:
        /*00b8*/ 	.word	index@(.nv.constant0._ZN3cub18CUB_300001_SM_10006detail9transform16transform_kernelINS2_10policy_hubILb1EN4cuda3std3__45tupleIJN6thrust24THRUST_300001_SM_1000_NS7pointerISt7complexIdENSA_8cuda_cub3tagENSA_11use_defaultESG_EEEEEE10policy1000ElNS7_10__identityENSA_10device_ptrINSA_7complexIdEEEEJPSD_EEEvT0_iT1_T2_DpNS2_10kernel_argIT3_EE)
        /*00bc*/ 	.short	0x0380
        /*00be*/ 	.short	0x0028


	//----- nvinfo : EIATTR_SW_WAR
	.align		4
.L_95:
        /*00c0*/ 	.byte	0x04, 0x36
        /*00c2*/ 	.short	(.L_97 - .L_96)
.L_96:
        /*00c4*/ 	.word	0x00000008
.L_97:


//--------------------- .nv.info._ZN3cub18CUB_300001_SM_10006detail9transform16transform_kernelINS2_10policy_hubILb1EN4cuda3std3__45tupleIJN6thrust24THRUST_300001_SM_1000_NS7pointerISt7complexIdENSA_8cuda_cub3tagENSA_11use_defaultESG_EEEEEE10policy1000EiNS7_10__identityENSA_10device_ptrINSA_7complexIdEEEEJPSD_EEEvT0_iT1_T2_DpNS2_10kernel_argIT3_EE --------------------------
	.section	.nv.info._ZN3cub18CUB_300001_SM_10006detail9transform16transform_kernelINS2_10policy_hubILb1EN4cuda3std3__45tupleIJN6thrust24THRUST_300001_SM_1000_NS7pointerISt7complexIdENSA_8cuda_cub3tagENSA_11use_defaultESG_EEEEEE10policy1000EiNS7_10__identityENSA_10device_ptrINSA_7complexIdEEEEJPSD_EEEvT0_iT1_T2_DpNS2_10kernel_argIT3_EE,"",@"SHT_CUDA_INFO"
	.sectionflags	@""
	.align	4


	//----- nvinfo : EIATTR_CUDA_API_VERSION
	.align		4
        /*0000*/ 	.byte	0x04, 0x37
        /*0002*/ 	.short	(.L_99 - .L_98)
.L_98:
        /*0004*/ 	.word	0x00000082


	//----- nvinfo : EIATTR_KPARAM_INFO
	.align		4
.L_99:
        /*0008*/ 	.byte	0x04, 0x17
        /*000a*/ 	.short	(.L_101 - .L_100)
.L_100:
        /*000c*/ 	.word	0x00000000
        /*0010*/ 	.short	0x0004
        /*0012*/ 	.short	0x0018
        /*0014*/ 	.byte	0x00, 0xf0, 0x41, 0x00


	//----- nvinfo : EIATTR_KPARAM_INFO
	.align		4
.L_101:
        /*0018*/ 	.byte	0x04, 0x17
        /*001a*/ 	.short	(.L_103 - .L_102)
.L_102:
        /*001c*/ 	.word	0x00000000
        /*0020*/ 	.short	0x0003
        /*0022*/ 	.short	0x0010
        /*0024*/ 	.byte	0x00, 0xf0, 0x21, 0x00


	//----- nvinfo : EIATTR_KPARAM_INFO
	.align		4
.L_103:
        /*0028*/ 	.byte	0x04, 0x17
        /*002a*/ 	.short	(.L_105 - .L_104)
.L_104:
        /*002c*/ 	.word	0x00000000
        /*0030*/ 	.short	0x0002
        /*0032*/ 	.short	0x0008
        /*0034*/ 	.byte	0x00, 0xf0, 0x05, 0x00


	//----- nvinfo : EIATTR_KPARAM_INFO
	.align		4
.L_105:
        /*0038*/ 	.byte	0x04, 0x17
        /*003a*/ 	.short	(.L_107 - .L_106)
.L_106:
        /*003c*/ 	.word	0x00000000
        /*0040*/ 	.short	0x0001
        /*0042*/ 	.short	0x0004
        /*0044*/ 	.byte	0x00, 0xf0, 0x11, 0x00


	//----- nvinfo : EIATTR_KPARAM_INFO
	.align		4
.L_107:
        /*0048*/ 	.byte	0x04, 0x17
        /*004a*/ 	.short	(.L_109 - .L_108)
.L_108:
        /*004c*/ 	.word	0x00000000
        /*0050*/ 	.short	0x0000
        /*0052*/ 	.short	0x0000
        /*0054*/ 	.byte	0x00, 0xf0, 0x11, 0x00


	//----- nvinfo : EIATTR_SPARSE_MMA_MASK
	.align		4
.L_109:
        /*0058*/ 	.byte	0x03, 0x50
        /*005a*/ 	.short	0x0000


	//----- nvinfo : EIATTR_MAXREG_COUNT
	.align		4
        /*005c*/ 	.byte	0x03, 0x1b
        /*005e*/ 	.short	0x00ff


	//----- nvinfo : EIATTR_MERCURY_ISA_VERSION
	.align		4
        /*0060*/ 	.byte	0x03, 0x5f
        /*0062*/ 	.short	0x0101


	//----- nvinfo : EIATTR_VRC_CTA_INIT_COUNT
	.align		4
        /*0064*/ 	.byte	0x02, 0x4a
	.zero		1
	.zero		1


	//----- nvinfo : EIATTR_EXIT_INSTR_OFFSETS
	.align		4
        /*0068*/ 	.byte	0x04, 0x1c
        /*006a*/ 	.short	(.L_111 - .L_110)


	//   ....[0]....
.L_110:
        /*006c*/ 	.word	0x00000210


	//   ....[1]....
        /*0070*/ 	.word	0x000006c0


	//   ....[2]....
        /*0074*/ 	.word	0x000008e0


	//   ....[3]....
        /*0078*/ 	.word	0x00000a30


	//   ....[4]....
        /*007c*/ 	.word	0x00000b10


	//   ....[5]....
        /*0080*/ 	.word	0x00000b30


	//   ....[6]....
        /*0084*/ 	.word	0x00000ed0


	//   ....[7]....
        /*0088*/ 	.word	0x00001100


	//   ....[8]....
        /*008c*/ 	.word	0x00001240


	//   ....[9]....
        /*0090*/ 	.word	0x00001270


	//   ....[10]....
        /*0094*/ 	.word	0x000012d0


	//----- nvinfo : EIATTR_MAX_THREADS
	.align		4
.L_111:
        /*0098*/ 	.byte	0x04, 0x05
        /*009a*/ 	.short	(.L_113 - .L_112)
.L_112:
        /*009c*/ 	.word	0x00000080
        /*00a0*/ 	.word	0x00000001
        /*00a4*/ 	.word	0x00000001


	//----- nvinfo : EIATTR_CRS_STACK_SIZE
	.align		4
.L_113:
        /*00a8*/ 	.byte	0x04, 0x1e
        /*00aa*/ 	.short	(.L_115 - .L_114)
.L_114:
        /*00ac*/ 	.word	0x00000000


	//----- nvinfo : EIATTR_CBANK_PARAM_SIZE
	.align		4
.L_115:
        /*00b0*/ 	.byte	0x03, 0x19
        /*00b2*/ 	.short	0x0028


	//----- nvinfo : EIATTR_PARAM_CBANK
	.align		4
        /*00b4*/ 	.byte	0x04, 0x0a
        /*00b6*/ 	.short	(.L_117 - .L_116)
	.align		4
.L_116:
        /*00b8*/ 	.word	index@(.nv.constant0._ZN3cub18CUB_300001_SM_10006detail9transform16transform_kernelINS2_10policy_hubILb1EN4cuda3std3__45tupleIJN6thrust24THRUST_300001_SM_1000_NS7pointerISt7complexIdENSA_8cuda_cub3tagENSA_11use_defaultESG_EEEEEE10policy1000EiNS7_10__identityENSA_10device_ptrINSA_7complexIdEEEEJPSD_EEEvT0_iT1_T2_DpNS2_10kernel_argIT3_EE)
        /*00bc*/ 	.short	0x0380
        /*00be*/ 	.short	0x0028


	//----- nvinfo : EIATTR_SW_WAR
	.align		4
.L_117:
        /*00c0*/ 	.byte	0x04, 0x36
        /*00c2*/ 	.short	(.L_119 - .L_118)
.L_118:
        /*00c4*/ 	.word	0x00000008
.L_119:


//--------------------- .nv.info._ZN3cub18CUB_300001_SM_10006detail8for_each13static_kernelINS2_12policy_hub_t12policy_500_tEmN6thrust24THRUST_300001_SM_1000_NS8cuda_cub20__uninitialized_fill7functorINS7_10device_ptrINS7_7complexIdEEEESD_EEEEvT0_T1_ --------------------------
	.section	.nv.info._ZN3cub18CUB_300001_SM_10006detail8for_each13static_kernelINS2_12policy_hub_t12policy_500_tEmN6thrust24THRUST_300001_SM_1000_NS8cuda_cub20__uninitialized_fill7functorINS7_10device_ptrINS7_7complexIdEEEESD_EEEEvT0_T1_,"",@"SHT_CUDA_INFO"
	.sectionflags	@""
	.align	4


	//----- nvinfo : EIATTR_CUDA_API_VERSION
	.align		4
        /*0000*/ 	.byte	0x04, 0x37
        /*0002*/ 	.short	(.L_121 - .L_120)
.L_120:
        /*0004*/ 	.word	0x00000082


	//----- nvinfo : EIATTR_KPARAM_INFO
	.align		4
.L_121:
        /*0008*/ 	.byte	0x04, 0x17
        /*000a*/ 	.short	(.L_123 - .L_122)
.L_122:
        /*000c*/ 	.word	0x00000000
        /*0010*/ 	.short	0x0001
        /*0012*/ 	.short	0x0010
        /*0014*/ 	.byte	0x00, 0xf0, 0x81, 0x00


	//----- nvinfo : EIATTR_KPARAM_INFO
	.align		4
.L_123:
        /*0018*/ 	.byte	0x04, 0x17
        /*001a*/ 	.short	(.L_125 - .L_124)
.L_124:
        /*001c*/ 	.word	0x00000000
        /*0020*/ 	.short	0x0000
        /*0022*/ 	.short	0x0000
        /*0024*/ 	.byte	0x00, 0xf0, 0x21, 0x00


	//----- nvinfo : EIATTR_SPARSE_MMA_MASK
	.align		4
.L_125:
        /*0028*/ 	.byte	0x03, 0x50
        /*002a*/ 	.short	0x0000


	//----- nvinfo : EIATTR_MAXREG_COUNT
	.align		4
        /*002c*/ 	.byte	0x03, 0x1b
        /*002e*/ 	.short	0x00ff


	//----- nvinfo : EIATTR_MERCURY_ISA_VERSION
	.align		4
        /*0030*/ 	.byte	0x03, 0x5f
        /*0032*/ 	.short	0x0101


	//----- nvinfo : EIATTR_VRC_CTA_INIT_COUNT
	.align		4
        /*0034*/ 	.byte	0x02, 0x4a
	.zero		1
	.zero		1


	//----- nvinfo : EIATTR_EXIT_INSTR_OFFSETS
	.align		4
        /*0038*/ 	.byte	0x04, 0x1c
        /*003a*/ 	.short	(.L_127 - .L_126)


	//   ....[0]....
.L_126:
        /*003c*/ 	.word	0x00000140


	//   ....[1]....
        /*0040*/ 	.word	0x00000250


	//   ....[2]....
        /*0044*/ 	.word	0x00000290


	//----- nvinfo : EIATTR_MAX_THREADS
	.align		4
.L_127:
        /*0048*/ 	.byte	0x04, 0x05
        /*004a*/ 	.short	(.L_129 - .L_128)
.L_128:
        /*004c*/ 	.word	0x00000100
        /*0050*/ 	.word	0x00000001
        /*0054*/ 	.word	0x00000001


	//----- nvinfo : EIATTR_CBANK_PARAM_SIZE
	.align		4
.L_129:
        /*0058*/ 	.byte	0x03, 0x19
        /*005a*/ 	.short	0x0030


	//----- nvinfo : EIATTR_PARAM_CBANK
	.align		4
        /*005c*/ 	.byte	0x04, 0x0a
        /*005e*/ 	.short	(.L_131 - .L_130)
	.align		4
.L_130:
        /*0060*/ 	.word	index@(.nv.constant0._ZN3cub18CUB_300001_SM_10006detail8for_each13static_kernelINS2_12policy_hub_t12policy_500_tEmN6thrust24THRUST_300001_SM_1000_NS8cuda_cub20__uninitialized_fill7functorINS7_10device_ptrINS7_7complexIdEEEESD_EEEEvT0_T1_)
        /*0064*/ 	.short	0x0380
        /*0066*/ 	.short	0x0030


	//----- nvinfo : EIATTR_SW_WAR
	.align		4
.L_131:
        /*0068*/ 	.byte	0x04, 0x36
        /*006a*/ 	.short	(.L_133 - .L_132)
.L_132:
        /*006c*/ 	.word	0x00000008
.L_133:


//--------------------- .nv.info._ZN3cub18CUB_300001_SM_10006detail11EmptyKernelIvEEvv --------------------------
	.section	.nv.info._ZN3cub18CUB_300001_SM_10006detail11EmptyKernelIvEEvv,"",@"SHT_CUDA_INFO"
	.sectionflags	@""
	.align	4


	//----- nvinfo : EIATTR_CUDA_API_VERSION
	.align		4
        /*0000*/ 	.byte	0x04, 0x37
        /*0002*/ 	.short	(.L_135 - .L_134)
.L_134:
        /*0004*/ 	.word	0x00000082


	//----- nvinfo : EIATTR_SPARSE_MMA_MASK
	.align		4
.L_135:
        /*0008*/ 	.byte	0x03, 0x50
        /*000a*/ 	.short	0x0000


	//----- nvinfo : EIATTR_MAXREG_COUNT
	.align		4
        /*000c*/ 	.byte	0x03, 0x1b
        /*000e*/ 	.short	0x00ff


	//----- nvinfo : EIATTR_MERCURY_ISA_VERSION
	.align		4
        /*0010*/ 	.byte	0x03, 0x5f
        /*0012*/ 	.short	0x0101


	//----- nvinfo : EIATTR_VRC_CTA_INIT_COUNT
	.align		4
        /*0014*/ 	.byte	0x02, 0x4a
	.zero		1
	.zero		1


	//----- nvinfo : EIATTR_EXIT_INSTR_OFFSETS
	.align		4
        /*0018*/ 	.byte	0x04, 0x1c
        /*001a*/ 	.short	(.L_137 - .L_136)


	//   ....[0]....
.L_136:
        /*001c*/ 	.word	0x00000010


	//----- nvinfo : EIATTR_SW_WAR
	.align		4
.L_137:
        /*0020*/ 	.byte	0x04, 0x36
        /*0022*/ 	.short	(.L_139 - .L_138)
.L_138:
        /*0024*/ 	.word	0x00000008
.L_139:


//--------------------- .nv.info._Z20sum_p_reduction_ijjiPKN6thrust24THRUST_300001_SM_1000_NS7complexIdEEPKdPS2_iiii --------------------------
	.section	.nv.info._Z20sum_p_reduction_ijjiPKN6thrust24THRUST_300001_SM_1000_NS7complexIdEEPKdPS2_iiii,"",@"SHT_CUDA_INFO"
	.sectionflags	@""
	.align	4


	//----- nvinfo : EIATTR_CUDA_API_VERSION
	.align		4
        /*0000*/ 	.byte	0x04, 0x37
        /*0002*/ 	.short	(.L_141 - .L_140)
.L_140:
        /*0004*/ 	.word	0x00000082


	//----- nvinfo : EIATTR_KPARAM_INFO
	.align		4
.L_141:
        /*0008*/ 	.byte	0x04, 0x17
        /*000a*/ 	.short	(.L_143 - .L_142)
.L_142:
        /*000c*/ 	.word	0x00000000
        /*0010*/ 	.short	0x0006
        /*0012*/ 	.short	0x0024
        /*0014*/ 	.byte	0x00, 0xf0, 0x11, 0x00


	//----- nvinfo : EIATTR_KPARAM_INFO
	.align		4
.L_143:
        /*0018*/ 	.byte	0x04, 0x17
        /*001a*/ 	.short	(.L_145 - .L_144)
.L_144:
        /*001c*/ 	.word	0x00000000
        /*0020*/ 	.short	0x0005
        /*0022*/ 	.short	0x0020
        /*0024*/ 	.byte	0x00, 0xf0, 0x11, 0x00


	//----- nvinfo : EIATTR_KPARAM_INFO
	.align		4
.L_145:
        /*0028*/ 	.byte	0x04, 0x17
        /*002a*/ 	.short	(.L_147 - .L_146)
.L_146:
        /*002c*/ 	.word	0x00000000
        /*0030*/ 	.short	0x0004
        /*0032*/ 	.short	0x001c
        /*0034*/ 	.byte	0x00, 0xf0, 0x11, 0x00


	//----- nvinfo : EIATTR_KPARAM_INFO
	.align		4
.L_147:
        /*0038*/ 	.byte	0x04, 0x17
        /*003a*/ 	.short	(.L_149 - .L_148)
.L_148:
        /*003c*/ 	.word	0x00000000
        /*0040*/ 	.short	0x0003
        /*0042*/ 	.short	0x0018
        /*0044*/ 	.byte	0x00, 0xf0, 0x11, 0x00


	//----- nvinfo : EIATTR_KPARAM_INFO
	.align		4
.L_149:
        /*0048*/ 	.byte	0x04, 0x17
        /*004a*/ 	.short	(.L_151 - .L_150)
.L_150:
        /*004c*/ 	.word	0x00000000
        /*0050*/ 	.short	0x0002
        /*0052*/ 	.short	0x0010
        /*0054*/ 	.byte	0x00, 0xf5, 0x21, 0x00


	//----- nvinfo : EIATTR_KPARAM_INFO
	.align		4
.L_151:
        /*0058*/ 	.byte	0x04, 0x17
        /*005a*/ 	.short	(.L_153 - .L_152)
.L_152:
        /*005c*/ 	.word	0x00000000
        /*0060*/ 	.short	0x0001
        /*0062*/ 	.short	0x0008
        /*0064*/ 	.byte	0x00, 0xf5, 0x21, 0x00


	//----- nvinfo : EIATTR_KPARAM_INFO
	.align		4
.L_153:
        /*0068*/ 	.byte	0x04, 0x17
        /*006a*/ 	.short	(.L_155 - .L_154)
.L_154:
        /*006c*/ 	.word	0x00000000
        /*0070*/ 	.short	0x0000
        /*0072*/ 	.short	0x0000
        /*0074*/ 	.byte	0x00, 0xf5, 0x21, 0x00


	//----- nvinfo : EIATTR_SPARSE_MMA_MASK
	.align		4
.L_155:
        /*0078*/ 	.byte	0x03, 0x50
        /*007a*/ 	.short	0x0000


	//----- nvinfo : EIATTR_MAXREG_COUNT
	.align		4
        /*007c*/ 	.byte	0x03, 0x1b
        /*007e*/ 	.short	0x00ff


	//----- nvinfo : EIATTR_NUM_BARRIERS
	.align		4
        /*0080*/ 	.byte	0x02, 0x4c
        /*0082*/ 	.byte	0x01
	.zero		1


	//----- nvinfo : EIATTR_MERCURY_ISA_VERSION
	.align		4
        /*0084*/ 	.byte	0x03, 0x5f
        /*0086*/ 	.short	0x0101


	//----- nvinfo : EIATTR_VRC_CTA_INIT_COUNT
	.align		4
        /*0088*/ 	.byte	0x02, 0x4a
	.zero		1
	.zero		1


	//----- nvinfo : EIATTR_EXIT_INSTR_OFFSETS
	.align		4
        /*008c*/ 	.byte	0x04, 0x1c
        /*008e*/ 	.short	(.L_157 - .L_156)


	//   ....[0]....
.L_156:
        /*0090*/ 	.word	0x00000050


	//   ....[1]....
        /*0094*/ 	.word	0x00001390


	//   ....[2]....
        /*0098*/ 	.word	0x00001420


	//----- nvinfo : EIATTR_CRS_STACK_SIZE
	.align		4
.L_157:
        /*009c*/ 	.byte	0x04, 0x1e
        /*009e*/ 	.short	(.L_159 - .L_158)
.L_158:
        /*00a0*/ 	.word	0x00000000


	//----- nvinfo : EIATTR_CBANK_PARAM_SIZE
	.align		4
.L_159:
        /*00a4*/ 	.byte	0x03, 0x19
        /*00a6*/ 	.short	0x0028


	//----- nvinfo : EIATTR_PARAM_CBANK
	.align		4
        /*00a8*/ 	.byte	0x04, 0x0a
        /*00aa*/ 	.short	(.L_161 - .L_160)
	.align		4
.L_160:
        /*00ac*/ 	.word	index@(.nv.constant0._Z20sum_p_reduction_ijjiPKN6thrust24THRUST_300001_SM_1000_NS7complexIdEEPKdPS2_iiii)
        /*00b0*/ 	.short	0x0380
        /*00b2*/ 	.short	0x0028


	//----- nvinfo : EIATTR_SW_WAR
	.align		4
.L_161:
        /*00b4*/ 	.byte	0x04, 0x36
        /*00b6*/ 	.short	(.L_163 - .L_162)
.L_162:
        /*00b8*/ 	.word	0x00000008
.L_163:


//--------------------- .nv.callgraph             --------------------------
	.section	.nv.callgraph,"",@"SHT_CUDA_CALLGRAPH"
	.align	4
	.sectionentsize	8
	.align		4
        /*0000*/ 	.word	0x00000000
	.align		4
        /*0004*/ 	.word	0xffffffff
	.align		4
        /*0008*/ 	.word	0x00000000
	.align		4
        /*000c*/ 	.word	0xfffffffe
	.align		4
        /*0010*/ 	.word	0x00000000
	.align		4
        /*0014*/ 	.word	0xfffffffd
	.align		4
        /*0018*/ 	.word	0x00000000
	.align		4
        /*001c*/ 	.word	0xfffffffc


//--------------------- .nv.constant3             --------------------------
	.section	.nv.constant3,"a",@progbits
	.align	4
.nv.constant3:
	.type		PI,@object
	.size		PI,(.L_0 - PI)
PI:
        /*0000*/ 	.byte	0xdb, 0x0f, 0x49, 0x40
.L_0:


//--------------------- .nv.constant4             --------------------------
	.section	.nv.constant4,"a",@progbits
	.align	8
	.align		8
.nv.constant4:
        /*0000*/ 	.dword	_ZN28_INTERNAL_63ca4064_4_k_cu_PI4cuda3std3__45__cpo5beginE
	.align		8
        /*0008*/ 	.dword	_ZN28_INTERNAL_63ca4064_4_k_cu_PI4cuda3std3__45__cpo3endE
	.align		8
        /*0010*/ 	.dword	_ZN28_INTERNAL_63ca4064_4_k_cu_PI4cuda3std3__45__cpo6cbeginE
	.align		8
        /*0018*/ 	.dword	_ZN28_INTERNAL_63ca4064_4_k_cu_PI4cuda3std3__45__cpo4cendE
	.align		8
        /*0020*/ 	.dword	_ZN28_INTERNAL_63ca4064_4_k_cu_PI4cuda3std3__45__cpo6rbeginE
	.align		8
        /*0028*/ 	.dword	_ZN28_INTERNAL_63ca4064_4_k_cu_PI4cuda3std3__45__cpo4rendE
	.align		8
        /*0030*/ 	.dword	_ZN28_INTERNAL_63ca4064_4_k_cu_PI4cuda3std3__45__cpo7crbeginE
	.align		8
        /*0038*/ 	.dword	_ZN28_INTERNAL_63ca4064_4_k_cu_PI4cuda3std3__45__cpo5crendE
	.align		8
        /*0040*/ 	.dword	_ZN28_INTERNAL_63ca4064_4_k_cu_PI4cuda3std3__430_GLOBAL__N__63ca4064_4_k_cu_PI6ignoreE
	.align		8
        /*0048*/ 	.dword	_ZN28_INTERNAL_63ca4064_4_k_cu_PI4cuda3std3__419piecewise_constructE
	.align		8
        /*0050*/ 	.dword	_ZN28_INTERNAL_63ca4064_4_k_cu_PI4cuda3std3__48in_placeE
	.align		8
        /*0058*/ 	.dword	_ZN28_INTERNAL_63ca4064_4_k_cu_PI4cuda3std3__420unreachable_sentinelE
	.align		8
        /*0060*/ 	.dword	_ZN28_INTERNAL_63ca4064_4_k_cu_PI4cuda3std3__47nulloptE
	.align		8
        /*0068*/ 	.dword	_ZN28_INTERNAL_63ca4064_4_k_cu_PI4cuda3std3__48unexpectE
	.align		8
        /*0070*/ 	.dword	_ZN28_INTERNAL_63ca4064_4_k_cu_PI4cuda3std6ranges3__45__cpo4swapE
	.align		8
        /*0078*/ 	.dword	_ZN28_INTERNAL_63ca4064_4_k_cu_PI4cuda3std6ranges3__45__cpo9iter_moveE
	.align		8
        /*0080*/ 	.dword	_ZN28_INTERNAL_63ca4064_4_k_cu_PI4cuda3std6ranges3__45__cpo5beginE
	.align		8
        /*0088*/ 	.dword	_ZN28_INTERNAL_63ca4064_4_k_cu_PI4cuda3std6ranges3__45__cpo3endE
	.align		8
        /*0090*/ 	.dword	_ZN28_INTERNAL_63ca4064_4_k_cu_PI4cuda3std6ranges3__45__cpo6cbeginE
	.align		8
        /*0098*/ 	.dword	_ZN28_INTERNAL_63ca4064_4_k_cu_PI4cuda3std6ranges3__45__cpo4cendE
	.align		8
        /*00a0*/ 	.dword	_ZN28_INTERNAL_63ca4064_4_k_cu_PI4cuda3std6ranges3__45__cpo7advanceE
	.align		8
        /*00a8*/ 	.dword	_ZN28_INTERNAL_63ca4064_4_k_cu_PI4cuda3std6ranges3__45__cpo9iter_swapE
	.align		8
        /*00b0*/ 	.dword	_ZN28_INTERNAL_63ca4064_4_k_cu_PI4cuda3std6ranges3__45__cpo4nextE
	.align		8
        /*00b8*/ 	.dword	_ZN28_INTERNAL_63ca4064_4_k_cu_PI4cuda3std6ranges3__45__cpo4prevE
	.align		8
        /*00c0*/ 	.dword	_ZN28_INTERNAL_63ca4064_4_k_cu_PI4cuda3std6ranges3__45__cpo4dataE
	.align		8
        /*00c8*/ 	.dword	_ZN28_INTERNAL_63ca4064_4_k_cu_PI4cuda3std6ranges3__45__cpo5cdataE
	.align		8
        /*00d0*/ 	.dword	_ZN28_INTERNAL_63ca4064_4_k_cu_PI4cuda3std6ranges3__45__cpo4sizeE
	.align		8
        /*00d8*/ 	.dword	_ZN28_INTERNAL_63ca4064_4_k_cu_PI4cuda3std6ranges3__45__cpo5ssizeE
	.align		8
        /*00e0*/ 	.dword	_ZN28_INTERNAL_63ca4064_4_k_cu_PI4cuda3std6ranges3__45__cpo8distanceE
	.align		8
        /*00e8*/ 	.dword	_ZN28_INTERNAL_63ca4064_4_k_cu_PI6thrust24THRUST_300001_SM_1000_NS8cuda_cub3parE
	.align		8
        /*00f0*/ 	.dword	_ZN28_INTERNAL_63ca4064_4_k_cu_PI6thrust24THRUST_300001_SM_1000_NS8cuda_cub10par_nosyncE
	.align		8
        /*00f8*/ 	.dword	_ZN28_INTERNAL_63ca4064_4_k_cu_PI6thrust24THRUST_300001_SM_1000_NS6system6detail10sequential3seqE
	.align		8
        /*0100*/ 	.dword	_ZN28_INTERNAL_63ca4064_4_k_cu_PI6thrust24THRUST_300001_SM_1000_NS12placeholders2_1E
	.align		8
        /*0108*/ 	.dword	_ZN28_INTERNAL_63ca4064_4_k_cu_PI6thrust24THRUST_300001_SM_1000_NS12placeholders2_2E
	.align		8
        /*0110*/ 	.dword	_ZN28_INTERNAL_63ca4064_4_k_cu_PI6thrust24THRUST_300001_SM_1000_NS12placeholders2_3E
	.align		8
        /*0118*/ 	.dword	_ZN28_INTERNAL_63ca4064_4_k_cu_PI6thrust24THRUST_300001_SM_1000_NS12placeholders2_4E
	.align		8
        /*0120*/ 	.dword	_ZN28_INTERNAL_63ca4064_4_k_cu_PI6thrust24THRUST_300001_SM_1000_NS12placeholders2_5E
	.align		8
        /*0128*/ 	.dword	_ZN28_INTERNAL_63ca4064_4_k_cu_PI6thrust24THRUST_300001_SM_1000_NS12placeholders2_6E
	.align		8
        /*0130*/ 	.dword	_ZN28_INTERNAL_63ca4064_4_k_cu_PI6thrust24THRUST_300001_SM_1000_NS12placeholders2_7E
	.align		8
        /*0138*/ 	.dword	_ZN28_INTERNAL_63ca4064_4_k_cu_PI6thrust24THRUST_300001_SM_1000_NS12placeholders2_8E
	.align		8
        /*0140*/ 	.dword	_ZN28_INTERNAL_63ca4064_4_k_cu_PI6thrust24THRUST_300001_SM_1000_NS12placeholders2_9E
	.align		8
        /*0148*/ 	.dword	_ZN28_INTERNAL_63ca4064_4_k_cu_PI6thrust24THRUST_300001_SM_1000_NS12placeholders3_10E
	.align		8
        /*0150*/ 	.dword	_ZN28_INTERNAL_63ca4064_4_k_cu_PI6thrust24THRUST_300001_SM_1000_NS3seqE


//--------------------- .text._ZN3cub18CUB_300001_SM_10006detail9transform16transform_kernelINS2_10policy_hubILb1EN4cuda3std3__45tupleIJN6thrust24THRUST_300001_SM_1000_NS7pointerISt7complexIdENSA_8cuda_cub3tagENSA_11use_defaultESG_EEEEEE10policy1000ElNS7_10__identityENSA_10device_ptrINSA_7complexIdEEEEJPSD_EEEvT0_iT1_T2_DpNS2_10kernel_argIT3_EE --------------------------
	.section	.text._ZN3cub18CUB_300001_SM_10006detail9transform16transform_kernelINS2_10policy_hubILb1EN4cuda3std3__45tupleIJN6thrust24THRUST_300001_SM_1000_NS7pointerISt7complexIdENSA_8cuda_cub3tagENSA_11use_defaultESG_EEEEEE10policy1000ElNS7_10__identityENSA_10device_ptrINSA_7complexIdEEEEJPSD_EEEvT0_iT1_T2_DpNS2_10kernel_argIT3_EE,"ax",@progbits
	.align	128
        .global         _ZN3cub18CUB_300001_SM_10006detail9transform16transform_kernelINS2_10policy_hubILb1EN4cuda3std3__45tupleIJN6thrust24THRUST_300001_SM_1000_NS7pointerISt7complexIdENSA_8cuda_cub3tagENSA_11use_defaultESG_EEEEEE10policy1000ElNS7_10__identityENSA_10device_ptrINSA_7complexIdEEEEJPSD_EEEvT0_iT1_T2_DpNS2_10kernel_argIT3_EE
        .type           _ZN3cub18CUB_300001_SM_10006detail9transform16transform_kernelINS2_10policy_hubILb1EN4cuda3std3__45tupleIJN6thrust24THRUST_300001_SM_1000_NS7pointerISt7complexIdENSA_8cuda_cub3tagENSA_11use_defaultESG_EEEEEE10policy1000ElNS7_10__identityENSA_10device_ptrINSA_7complexIdEEEEJPSD_EEEvT0_iT1_T2_DpNS2_10kernel_argIT3_EE,@function
        .size           _ZN3cub18CUB_300001_SM_10006detail9transform16transform_kernelINS2_10policy_hubILb1EN4cuda3std3__45tupleIJN6thrust24THRUST_300001_SM_1000_NS7pointerISt7complexIdENSA_8cuda_cub3tagENSA_11use_defaultESG_EEEEEE10policy1000ElNS7_10__identityENSA_10device_ptrINSA_7complexIdEEEEJPSD_EEEvT0_iT1_T2_DpNS2_10kernel_argIT3_EE,(.L_x_71 - _ZN3cub18CUB_300001_SM_10006detail9transform16transform_kernelINS2_10policy_hubILb1EN4cuda3std3__45tupleIJN6thrust24THRUST_300001_SM_1000_NS7pointerISt7complexIdENSA_8cuda_cub3tagENSA_11use_defaultESG_EEEEEE10policy1000ElNS7_10__identityENSA_10device_ptrINSA_7complexIdEEEEJPSD_EEEvT0_iT1_T2_DpNS2_10kernel_argIT3_EE)
        .other          _ZN3cub18CUB_300001_SM_10006detail9transform16transform_kernelINS2_10policy_hubILb1EN4cuda3std3__45tupleIJN6thrust24THRUST_300001_SM_1000_NS7pointerISt7complexIdENSA_8cuda_cub3tagENSA_11use_defaultESG_EEEEEE10policy1000ElNS7_10__identityENSA_10device_ptrINSA_7complexIdEEEEJPSD_EEEvT0_iT1_T2_DpNS2_10kernel_argIT3_EE,@"STO_CUDA_ENTRY STV_DEFAULT"
_ZN3cub18CUB_300001_SM_10006detail9transform16transform_kernelINS2_10policy_hubILb1EN4cuda3std3__45tupleIJN6thrust24THRUST_300001_SM_1000_NS7pointerISt7complexIdENSA_8cuda_cub3tagENSA_11use_defaultESG_EEEEEE10policy1000ElNS7_10__identityENSA_10device_ptrINSA_7complexIdEEEEJPSD_EEEvT0_iT1_T2_DpNS2_10kernel_argIT3_EE:
.text._ZN3cub18CUB_300001_SM_10006detail9transform16transform_kernelINS2_10policy_hubILb1EN4cuda3std3__45tupleIJN6thrust24THRUST_300001_SM_1000_NS7pointerISt7complexIdENSA_8cuda_cub3tagENSA_11use_defaultESG_EEEEEE10policy1000ElNS7_10__identityENSA_10device_ptrINSA_7complexIdEEEEJPSD_EEEvT0_iT1_T2_DpNS2_10kernel_argIT3_EE:
[----:B------:R-:W-:Y:S08]  /*0000*/  LDC R1, c[0x0][0x37c] ;  /* 0x0000df00ff017b82 */ /* 0x000ff00000000800 */
[----:B------:R-:W0:Y:S01]  /*0010*/  LDC R0, c[0x0][0x388] ;  /* 0x0000e200ff007b82 */ /* 0x000e220000000800 */
[----:B------:R-:W1:Y:S01]  /*0020*/  LDCU.64 UR6, c[0x0][0x380] ;  /* 0x00007000ff0677ac */ /* 0x000e620008000a00 */
[----:B------:R-:W2:Y:S01]  /*0030*/  S2R R2, SR_TID.X ;  /* 0x0000000000027919 */ /* 0x000ea20000002100 */
[----:B------:R-:W-:Y:S05]  /*0040*/  BSSY.RECONVERGENT B0, `(.L_x_0) ;  /* 0x000001a000007945 */ /* 0x000fea0003800200 */
[----:B------:R-:W3:Y:S01]  /*0050*/  S2UR UR4, SR_CTAID.X ;  /* 0x00000000000479c3 */ /* 0x000ee20000002500 */
[----:B0-----:R-:W-:-:S05]  /*0060*/  IMAD.SHL.U32 R6, R0, 0x80, RZ ;  /* 0x0000008000067824 */ /* 0x001fca00078e00ff */
[----:B------:R-:W-:Y:S01]  /*0070*/  SHF.R.S32.HI R3, RZ, 0x1f, R6 ;  /* 0x0000001fff037819 */ /* 0x000fe20000011406 */
[----:B---3--:R-:W-:-:S04]  /*0080*/  IMAD.WIDE.U32 R4, R6, UR4, RZ ;  /* 0x0000000406047c25 */ /* 0x008fc8000f8e00ff */
[----:B------:R-:W-:Y:S01]  /*0090*/  IMAD R11, R3, UR4, RZ ;  /* 0x00000004030b7c24 */ /* 0x000fe2000f8e02ff */
[----:B-1----:R-:W-:Y:S01]  /*00a0*/  IADD3 R7, P1, PT, -R4, UR6, RZ ;  /* 0x0000000604077c10 */ /* 0x002fe2000ff3e1ff */
[----:B--2---:R-:W-:Y:S02]  /*00b0*/  IMAD.SHL.U32 R10, R2, 0x80, RZ ;  /* 0x00000080020a7824 */ /* 0x004fe400078e00ff */
[----:B------:R-:W-:Y:S01]  /*00c0*/  IMAD.IADD R11, R5, 0x1, R11 ;  /* 0x00000001050b7824 */ /* 0x000fe200078e020b */
[----:B------:R-:W-:-:S04]  /*00d0*/  ISETP.LT.U32.AND P0, PT, R7, R6, PT ;  /* 0x000000060700720c */ /* 0x000fc80003f01070 */
[----:B------:R-:W-:-:S04]  /*00e0*/  IADD3.X R8, PT, PT, ~R11, UR7, RZ, P1, !PT ;  /* 0x000000070b087c10 */ /* 0x000fc80008ffe5ff */
[----:B------:R-:W-:-:S04]  /*00f0*/  ISETP.LT.AND.EX P0, PT, R8, R3, PT, P0 ;  /* 0x000000030800720c */ /* 0x000fc80003f01300 */
[----:B------:R-:W-:-:S05]  /*0100*/  SEL R3, R7, R6, P0 ;  /* 0x0000000607037207 */ /* 0x000fca0000000000 */
[----:B------:R-:W-:-:S05]  /*0110*/  IMAD.SHL.U32 R7, R3, 0x10, RZ ;  /* 0x0000001003077824 */ /* 0x000fca00078e00ff */
[----:B------:R-:W-:-:S13]  /*0120*/  ISETP.GE.AND P0, PT, R10, R7, PT ;  /* 0x000000070a00720c */ /* 0x000fda0003f06270 */
[----:B------:R-:W-:Y:S05]  /*0130*/  @P0 BRA `(.L_x_1) ;  /* 0x0000000000280947 */ /* 0x000fea0003800000 */
[----:B------:R-:W0:Y:S02]  /*0140*/  LDC.64 R8, c[0x0][0x398] ;  /* 0x0000e600ff087b82 */ /* 0x000e240000000a00 */
[----:B0-----:R-:W-:-:S04]  /*0150*/  LEA R8, P0, R4, R8, 0x4 ;  /* 0x0000000804087211 */ /* 0x001fc800078020ff */
[----:B------:R-:W-:-:S03]  /*0160*/  LEA.HI.X R9, R4, R9, R11, 0x4, P0 ;  /* 0x0000000904097211 */ /* 0x000fc600000f240b */
[----:B------:R-:W-:-:S07]  /*0170*/  IMAD.WIDE.U32 R8, R2, 0x80, R8 ;  /* 0x0000008002087825 */ /* 0x000fce00078e0008 */
.L_x_2:
[----:B------:R-:W-:Y:S01]  /*0180*/  VIADD R10, R10, 0x4000 ;  /* 0x000040000a0a7836 */ /* 0x000fe20000000000 */
[----:B------:R0:W-:Y:S04]  /*0190*/  CCTL.E.PF2 [R8] ;  /* 0x000000000800798f */ /* 0x0001e80000800100 */
[----:B------:R-:W-:Y:S02]  /*01a0*/  ISETP.GE.AND P0, PT, R10, R7, PT ;  /* 0x000000070a00720c */ /* 0x000fe40003f06270 */
[----:B0-----:R-:W-:-:S05]  /*01b0*/  IADD3 R8, P1, PT, R8, 0x4000, RZ ;  /* 0x0000400008087810 */ /* 0x001fca0007f3e0ff */
[----:B------:R-:W-:-:S06]  /*01c0*/  IMAD.X R9, RZ, RZ, R9, P1 ;  /* 0x000000ffff097224 */ /* 0x000fcc00008e0609 */
[----:B------:R-:W-:Y:S05]  /*01d0*/  @!P0 BRA `(.L_x_2) ;  /* 0xfffffffc00e88947 */ /* 0x000fea000383ffff */
.L_x_1:
[----:B------:R-:W-:Y:S05]  /*01e0*/  BSYNC.RECONVERGENT B0 ;  /* 0x0000000000007941 */ /* 0x000fea0003800200 */
.L_x_0:
[----:B------:R-:W0:Y:S01]  /*01f0*/  LDCU.128 UR8, c[0x0][0x390] ;  /* 0x00007200ff0877ac */ /* 0x000e220008000c00 */
[----:B------:R-:W-:Y:S01]  /*0200*/  ISETP.NE.AND P0, PT, R6, R3, PT ;  /* 0x000000030600720c */ /* 0x000fe20003f05270 */
[C---:B------:R-:W-:Y:S01]  /*0210*/  IMAD.SHL.U32 R18, R4.reuse, 0x10, RZ ;  /* 0x0000001004127824 */ /* 0x040fe200078e00ff */
[----:B------:R-:W-:Y:S01]  /*0220*/  SHF.L.U64.HI R19, R4, 0x4, R11 ;  /* 0x0000000404137819 */ /* 0x000fe2000001020b */
[----:B------:R-:W1:Y:S03]  /*0230*/  LDCU.64 UR4, c[0x0][0x358] ;  /* 0x00006b00ff0477ac */ /* 0x000e660008000a00 */
[C---:B0-----:R-:W-:Y:S02]  /*0240*/  IADD3 R14, P2, PT, R18.reuse, UR8, RZ ;  /* 0x00000008120e7c10 */ /* 0x041fe4000ff5e0ff */
[----:B------:R-:W-:Y:S02]  /*0250*/  IADD3 R16, P1, PT, R18, UR10, RZ ;  /* 0x0000000a12107c10 */ /* 0x000fe4000ff3e0ff */
[----:B------:R-:W-:-:S02]  /*0260*/  IADD3.X R15, PT, PT, R19, UR9, RZ, P2, !PT ;  /* 0x00000009130f7c10 */ /* 0x000fc400097fe4ff */
[----:B------:R-:W-:Y:S01]  /*0270*/  IADD3.X R17, PT, PT, R19, UR11, RZ, P1, !PT ;  /* 0x0000000b13117c10 */ /* 0x000fe20008ffe4ff */
[----:B-1----:R-:W-:Y:S08]  /*0280*/  @!P0 BRA `(.L_x_3) ;  /* 0x0000000800ec8947 */ /* 0x002ff00003800000 */
[----:B------:R-:W-:-:S13]  /*0290*/  ISETP.GE.AND P0, PT, R0, 0x1, PT ;  /* 0x000000010000780c */ /* 0x000fda0003f06270 */
[----:B------:R-:W-:Y:S05]  /*02a0*/  @!P0 EXIT ;  /* 0x000000000000894d */ /* 0x000fea0003800000 */
[C---:B------:R-:W-:Y:S01]  /*02b0*/  ISETP.GE.U32.AND P0, PT, R0.reuse, 0x8, PT ;  /* 0x000000080000780c */ /* 0x040fe20003f06070 */
[----:B------:R-:W-:Y:S01]  /*02c0*/  IMAD.MOV.U32 R9, RZ, RZ, RZ ;  /* 0x000000ffff097224 */ /* 0x000fe200078e00ff */
[----:B------:R-:W-:-:S11]  /*02d0*/  LOP3.LUT R8, R0, 0x7, RZ, 0xc0, !PT ;  /* 0x0000000700087812 */ /* 0x000fd600078ec0ff */
[----:B------:R-:W-:Y:S05]  /*02e0*/  @!P0 BRA `(.L_x_4) ;  /* 0x0000000400cc8947 */ /* 0x000fea0003800000 */
[----:B------:R-:W-:-:S13]  /*02f0*/  ISETP.GE.AND P1, PT, R2, R3, PT ;  /* 0x000000030200720c */ /* 0x000fda0003f26270 */
[----:B------:R-:W-:-:S05]  /*0300*/  @!P1 IMAD.WIDE.U32 R12, R2, 0x10, R16 ;  /* 0x00000010020c9825 */ /* 0x000fca00078e0010 */
[----:B------:R-:W2:Y:S04]  /*0310*/  @!P1 LDG.E.64 R4, desc[UR4][R12.64] ;  /* 0x000000040c049981 */ /* 0x000ea8000c1e1b00 */
[----:B------:R-:W2:Y:S01]  /*0320*/  @!P1 LDG.E.64 R6, desc[UR4][R12.64+0x8] ;  /* 0x000008040c069981 */ /* 0x000ea2000c1e1b00 */
[C---:B------:R-:W-:Y:S02]  /*0330*/  VIADD R9, R2.reuse, 0x80 ;  /* 0x0000008002097836 */ /* 0x040fe40000000000 */
[----:B------:R-:W-:-:S03]  /*0340*/  @!P1 IMAD.WIDE.U32 R18, R2, 0x10, R14 ;  /* 0x0000001002129825 */ /* 0x000fc600078e000e */
[C---:B------:R-:W-:Y:S01]  /*0350*/  ISETP.GE.AND P0, PT, R9.reuse, R3, PT ;  /* 0x000000030900720c */ /* 0x040fe20003f06270 */
[----:B------:R-:W-:-:S04]  /*0360*/  IMAD.WIDE R10, R9, 0x10, R16 ;  /* 0x00000010090a7825 */ /* 0x000fc800078e0210 */
[----:B------:R-:W-:Y:S01]  /*0370*/  VIADD R20, R2, 0x100 ;  /* 0x0000010002147836 */ /* 0x000fe20000000000 */
[----:B--2---:R0:W-:Y:S07]  /*0380*/  @!P1 STG.E.128 desc[UR4][R18.64], R4 ;  /* 0x0000000412009986 */ /* 0x0041ee000c101d04 */
[----:B0-----:R-:W2:Y:S04]  /*0390*/  @!P0 LDG.E.64 R4, desc[UR4][R10.64] ;  /* 0x000000040a048981 */ /* 0x001ea8000c1e1b00 */
[----:B------:R-:W2:Y:S01]  /*03a0*/  @!P0 LDG.E.64 R6, desc[UR4][R10.64+0x8] ;  /* 0x000008040a068981 */ /* 0x000ea2000c1e1b00 */
[-C--:B------:R-:W-:Y:S01]  /*03b0*/  ISETP.GE.AND P6, PT, R20, R3.reuse, PT ;  /* 0x000000031400720c */ /* 0x080fe20003fc6270 */
[----:B------:R-:W-:Y:S01]  /*03c0*/  IMAD.WIDE R12, R9, 0x10, R14 ;  /* 0x00000010090c7825 */ /* 0x000fe200078e020e */
[----:B------:R-:W-:Y:S01]  /*03d0*/  IADD3 R22, PT, PT, R2, 0x180, RZ ;  /* 0x0000018002167810 */ /* 0x000fe20007ffe0ff */
[----:B------:R-:W-:Y:S01]  /*03e0*/  BSSY.RECONVERGENT B0, `(.L_x_5) ;  /* 0x0000011000007945 */ /* 0x000fe20003800200 */
[----:B------:R-:W-:Y:S01]  /*03f0*/  LOP3.LUT R9, R0, 0x7ffffff8, RZ, 0xc0, !PT ;  /* 0x7ffffff800097812 */ /* 0x000fe200078ec0ff */
[----:B------:R-:W-:Y:S01]  /*0400*/  VIADD R24, R2, 0x200 ;  /* 0x0000020002187836 */ /* 0x000fe20000000000 */
[----:B------:R-:W-:Y:S01]  /*0410*/  ISETP.GE.AND P5, PT, R22, R3, PT ;  /* 0x000000031600720c */ /* 0x000fe20003fa6270 */
[----:B------:R-:W-:-:S02]  /*0420*/  VIADD R20, R2, 0x280 ;  /* 0x0000028002147836 */ /* 0x000fc40000000000 */
[----:B------:R-:W-:Y:S01]  /*0430*/  VIADD R22, R2, 0x300 ;  /* 0x0000030002167836 */ /* 0x000fe20000000000 */
[-C--:B------:R-:W-:Y:S01]  /*0440*/  ISETP.GE.AND P4, PT, R24, R3.reuse, PT ;  /* 0x000000031800720c */ /* 0x080fe20003f86270 */
[----:B------:R-:W-:Y:S01]  /*0450*/  VIADD R18, R2, 0x380 ;  /* 0x0000038002127836 */ /* 0x000fe20000000000 */
[-C--:B------:R-:W-:Y:S02]  /*0460*/  ISETP.GE.AND P3, PT, R20, R3.reuse, PT ;  /* 0x000000031400720c */ /* 0x080fe40003f66270 */
[-C--:B------:R-:W-:Y:S02]  /*0470*/  ISETP.GE.AND P2, PT, R22, R3.reuse, PT ;  /* 0x000000031600720c */ /* 0x080fe40003f46270 */
[----:B------:R-:W-:Y:S01]  /*0480*/  ISETP.GE.AND P1, PT, R18, R3, PT ;  /* 0x000000031200720c */ /* 0x000fe20003f26270 */
[----:B--2---:R0:W-:Y:S01]  /*0490*/  @!P0 STG.E.128 desc[UR4][R12.64], R4 ;  /* 0x000000040c008986 */ /* 0x0041e2000c101d04 */
[----:B------:R-:W-:Y:S01]  /*04a0*/  ISETP.NE.AND P0, PT, R9, 0x8, PT ;  /* 0x000000080900780c */ /* 0x000fe20003f05270 */
[----:B------:R-:W-:-:S12]  /*04b0*/  @P6 BRA `(.L_x_6) ;  /* 0x00000000000c6947 */ /* 0x000fd80003800000 */
[----:B0-----:R-:W2:Y:S04]  /*04c0*/  LDG.E.64 R4, desc[UR4][R10.64+0x800] ;  /* 0x000800040a047981 */ /* 0x001ea8000c1e1b00 */
[----:B------:R-:W2:Y:S04]  /*04d0*/  LDG.E.64 R6, desc[UR4][R10.64+0x808] ;  /* 0x000808040a067981 */ /* 0x000ea8000c1e1b00 */
[----:B--2---:R1:W-:Y:S02]  /*04e0*/  STG.E.128 desc[UR4][R12.64+0x800], R4 ;  /* 0x000800040c007986 */ /* 0x0043e4000c101d04 */
.L_x_6:
[----:B------:R-:W-:Y:S05]  /*04f0*/  BSYNC.RECONVERGENT B0 ;  /* 0x0000000000007941 */ /* 0x000fea0003800200 */
.L_x_5:
[----:B------:R-:W-:Y:S04]  /*0500*/  BSSY.RECONVERGENT B0, `(.L_x_7) ;  /* 0x0000005000007945 */ /* 0x000fe80003800200 */
[----:B------:R-:W-:Y:S05]  /*0510*/  @P5 BRA `(.L_x_8) ;  /* 0x00000000000c5947 */ /* 0x000fea0003800000 */
[----:B01----:R-:W2:Y:S04]  /*0520*/  LDG.E.64 R4, desc[UR4][R10.64+0x1000] ;  /* 0x001000040a047981 */ /* 0x003ea8000c1e1b00 */
[----:B------:R-:W2:Y:S04]  /*0530*/  LDG.E.64 R6, desc[UR4][R10.64+0x1008] ;  /* 0x001008040a067981 */ /* 0x000ea8000c1e1b00 */
[----:B--2---:R2:W-:Y:S02]  /*0540*/  STG.E.128 desc[UR4][R12.64+0x1000], R4 ;  /* 0x001000040c007986 */ /* 0x0045e4000c101d04 */
.L_x_8:
[----:B------:R-:W-:Y:S05]  /*0550*/  BSYNC.RECONVERGENT B0 ;  /* 0x0000000000007941 */ /* 0x000fea0003800200 */
.L_x_7:
[----:B------:R-:W-:Y:S04]  /*0560*/  BSSY.RECONVERGENT B0, `(.L_x_9) ;  /* 0x0000005000007945 */ /* 0x000fe80003800200 */
[----:B------:R-:W-:Y:S05]  /*0570*/  @P4 BRA `(.L_x_10) ;  /* 0x00000000000c4947 */ /* 0x000fea0003800000 */
[----:B012---:R-:W2:Y:S04]  /*0580*/  LDG.E.64 R4, desc[UR4][R10.64+0x1800] ;  /* 0x001800040a047981 */ /* 0x007ea8000c1e1b00 */
[----:B------:R-:W2:Y:S04]  /*0590*/  LDG.E.64 R6, desc[UR4][R10.64+0x1808] ;  /* 0x001808040a067981 */ /* 0x000ea8000c1e1b00 */
[----:B--2---:R3:W-:Y:S02]  /*05a0*/  STG.E.128 desc[UR4][R12.64+0x1800], R4 ;  /* 0x001800040c007986 */ /* 0x0047e4000c101d04 */
.L_x_10:
[----:B------:R-:W-:Y:S05]  /*05b0*/  BSYNC.RECONVERGENT B0 ;  /* 0x0000000000007941 */ /* 0x000fea0003800200 */
.L_x_9:
[----:B------:R-:W-:Y:S04]  /*05c0*/  BSSY.RECONVERGENT B0, `(.L_x_11) ;  /* 0x0000005000007945 */ /* 0x000fe80003800200 */
[----:B------:R-:W-:Y:S05]  /*05d0*/  @P3 BRA `(.L_x_12) ;  /* 0x00000000000c3947 */ /* 0x000fea0003800000 */
[----:B0123--:R-:W2:Y:S04]  /*05e0*/  LDG.E.64 R4, desc[UR4][R10.64+0x2000] ;  /* 0x002000040a047981 */ /* 0x00fea8000c1e1b00 */
[----:B------:R-:W2:Y:S04]  /*05f0*/  LDG.E.64 R6, desc[UR4][R10.64+0x2008] ;  /* 0x002008040a067981 */ /* 0x000ea8000c1e1b00 */
[----:B--2---:R4:W-:Y:S02]  /*0600*/  STG.E.128 desc[UR4][R12.64+0x2000], R4 ;  /* 0x002000040c007986 */ /* 0x0049e4000c101d04 */
.L_x_12:
[----:B------:R-:W-:Y:S05]  /*0610*/  BSYNC.RECONVERGENT B0 ;  /* 0x0000000000007941 */ /* 0x000fea0003800200 */
.L_x_11:
[----:B------:R-:W-:Y:S04]  /*0620*/  BSSY.RECONVERGENT B0, `(.L_x_13) ;  /* 0x0000005000007945 */ /* 0x000fe80003800200 */
[----:B------:R-:W-:Y:S05]  /*0630*/  @P2 BRA `(.L_x_14) ;  /* 0x00000000000c2947 */ /* 0x000fea0003800000 */
[----:B01234-:R-:W2:Y:S04]  /*0640*/  LDG.E.64 R4, desc[UR4][R10.64+0x2800] ;  /* 0x002800040a047981 */ /* 0x01fea8000c1e1b00 */
[----:B------:R-:W2:Y:S04]  /*0650*/  LDG.E.64 R6, desc[UR4][R10.64+0x2808] ;  /* 0x002808040a067981 */ /* 0x000ea8000c1e1b00 */
[----:B--2---:R0:W-:Y:S02]  /*0660*/  STG.E.128 desc[UR4][R12.64+0x2800], R4 ;  /* 0x002800040c007986 */ /* 0x0041e4000c101d04 */
.L_x_14:
[----:B------:R-:W-:Y:S05]  /*0670*/  BSYNC.RECONVERGENT B0 ;  /* 0x0000000000007941 */ /* 0x000fea0003800200 */
.L_x_13:
[----:B------:R-:W-:Y:S04]  /*0680*/  BSSY.RECONVERGENT B0, `(.L_x_15) ;  /* 0x0000005000007945 */ /* 0x000fe80003800200 */
[----:B------:R-:W-:Y:S05]  /*0690*/  @P1 BRA `(.L_x_16) ;  /* 0x00000000000c1947 */ /* 0x000fea0003800000 */
[----:B01234-:R-:W2:Y:S04]  /*06a0*/  LDG.E.64 R4, desc[UR4][R10.64+0x3000] ;  /* 0x003000040a047981 */ /* 0x01fea8000c1e1b00 */
[----:B------:R-:W2:Y:S04]  /*06b0*/  LDG.E.64 R6, desc[UR4][R10.64+0x3008] ;  /* 0x003008040a067981 */ /* 0x000ea8000c1e1b00 */
[----:B--2---:R0:W-:Y:S02]  /*06c0*/  STG.E.128 desc[UR4][R12.64+0x3000], R4 ;  /* 0x003000040c007986 */ /* 0x0041e4000c101d04 */
.L_x_16:
[----:B------:R-:W-:Y:S05]  /*06d0*/  BSYNC.RECONVERGENT B0 ;  /* 0x0000000000007941 */ /* 0x000fea0003800200 */
.L_x_15:
[----:B------:R-:W-:Y:S05]  /*06e0*/  @!P0 BRA `(.L_x_4) ;  /* 0x0000000000cc8947 */ /* 0x000fea0003800000 */
[----:B------:R-:W-:-:S07]  /*06f0*/  IMAD.MOV.U32 R0, RZ, RZ, 0x8 ;  /* 0x00000008ff007424 */ /* 0x000fce00078e00ff */
.L_x_19:
[----:B------:R-:W-:-:S05]  /*0700*/  IMAD R10, R0, 0x80, R2 ;  /* 0x00000080000a7824 */ /* 0x000fca00078e0202 */
[----:B------:R-:W-:-:S13]  /*0710*/  ISETP.GE.AND P0, PT, R10, R3, PT ;  /* 0x000000030a00720c */ /* 0x000fda0003f06270 */
[----:B------:R-:W-:-:S05]  /*0720*/  @!P0 IMAD.WIDE.U32 R20, R10, 0x10, R16 ;  /* 0x000000100a148825 */ /* 0x000fca00078e0010 */
[----:B01234-:R-:W2:Y:S04]  /*0730*/  @!P0 LDG.E.64 R4, desc[UR4][R20.64] ;  /* 0x0000000414048981 */ /* 0x01fea8000c1e1b00 */
        /* <DEDUP_REMOVED lines=9> */
[----:B------:R-:W-:Y:S01]  /*07d0*/  ISETP.GE.AND P0, PT, R18, R3, PT ;  /* 0x000000031200720c */ /* 0x000fe20003f06270 */
[----:B------:R-:W-:Y:S01]  /*07e0*/  IMAD.WIDE R18, R19, 0x10, R14 ;  /* 0x0000001013127825 */ /* 0x000fe200078e020e */
[----:B------:R-:W-:-:S04]  /*07f0*/  IADD3 R20, PT, PT, R10, 0x180, RZ ;  /* 0x000001800a147810 */ /* 0x000fc80007ffe0ff */
[----:B--2---:R0:W-:Y:S07]  /*0800*/  @!P1 STG.E.128 desc[UR4][R18.64], R4 ;  /* 0x0000000412009986 */ /* 0x0041ee000c101d04 */
[----:B0-----:R-:W2:Y:S04]  /*0810*/  @!P0 LDG.E.64 R4, desc[UR4][R12.64+0x800] ;  /* 0x000800040c048981 */ /* 0x001ea8000c1e1b00 */
[----:B------:R-:W2:Y:S01]  /*0820*/  @!P0 LDG.E.64 R6, desc[UR4][R12.64+0x808] ;  /* 0x000808040c068981 */ /* 0x000ea2000c1e1b00 */
[----:B------:R-:W-:Y:S01]  /*0830*/  ISETP.GE.AND P1, PT, R20, R3, PT ;  /* 0x000000031400720c */ /* 0x000fe20003f26270 */
[----:B------:R-:W-:-:S02]  /*0840*/  VIADD R20, R10, 0x200 ;  /* 0x000002000a147836 */ /* 0x000fc40000000000 */
[----:B--2---:R0:W-:Y:S10]  /*0850*/  @!P0 STG.E.128 desc[UR4][R18.64+0x800], R4 ;  /* 0x0008000412008986 */ /* 0x0041f4000c101d04 */
        /* <DEDUP_REMOVED lines=17> */
[----:B------:R-:W-:Y:S01]  /*0970*/  VIADD R0, R0, 0x8 ;  /* 0x0000000800007836 */ /* 0x000fe20000000000 */
[----:B------:R-:W-:Y:S04]  /*0980*/  BSSY.RECONVERGENT B0, `(.L_x_17) ;  /* 0x0000008000007945 */ /* 0x000fe80003800200 */
[----:B------:R-:W-:Y:S01]  /*0990*/  ISETP.NE.AND P1, PT, R0, R9, PT ;  /* 0x000000090000720c */ /* 0x000fe20003f25270 */
[----:B--2---:R0:W-:Y:S01]  /*09a0*/  @!P0 STG.E.128 desc[UR4][R18.64+0x2800], R4 ;  /* 0x0028000412008986 */ /* 0x0041e2000c101d04 */
[----:B------:R-:W-:-:S13]  /*09b0*/  ISETP.GE.AND P0, PT, R10, R3, PT ;  /* 0x000000030a00720c */ /* 0x000fda0003f06270 */
[----:B------:R-:W-:Y:S05]  /*09c0*/  @P0 BRA `(.L_x_18) ;  /* 0x00000000000c0947 */ /* 0x000fea0003800000 */
[----:B0-----:R-:W2:Y:S04]  /*09d0*/  LDG.E.64 R4, desc[UR4][R12.64+0x3000] ;  /* 0x003000040c047981 */ /* 0x001ea8000c1e1b00 */
[----:B------:R-:W2:Y:S04]  /*09e0*/  LDG.E.64 R6, desc[UR4][R12.64+0x3008] ;  /* 0x003008040c067981 */ /* 0x000ea8000c1e1b00 */
[----:B--2---:R1:W-:Y:S02]  /*09f0*/  STG.E.128 desc[UR4][R18.64+0x3000], R4 ;  /* 0x0030000412007986 */ /* 0x0043e4000c101d04 */
.L_x_18:
[----:B------:R-:W-:Y:S05]  /*0a00*/  BSYNC.RECONVERGENT B0 ;  /* 0x0000000000007941 */ /* 0x000fea0003800200 */
.L_x_17:
[----:B------:R-:W-:Y:S05]  /*0a10*/  @P1 BRA `(.L_x_19) ;  /* 0xfffffffc00381947 */ /* 0x000fea000383ffff */
.L_x_4:
[----:B------:R-:W-:-:S13]  /*0a20*/  ISETP.NE.AND P0, PT, R8, RZ, PT ;  /* 0x000000ff0800720c */ /* 0x000fda0003f05270 */
[----:B------:R-:W-:Y:S05]  /*0a30*/  @!P0 EXIT ;  /* 0x000000000000894d */ /* 0x000fea0003800000 */
[----:B------:R-:W5:Y:S01]  /*0a40*/  LDC R0, c[0x0][0x388] ;  /* 0x0000e200ff007b82 */ /* 0x000f620000000800 */
[----:B------:R-:W-:Y:S02]  /*0a50*/  ISETP.GE.U32.AND P0, PT, R8, 0x4, PT ;  /* 0x000000040800780c */ /* 0x000fe40003f06070 */
[----:B-----5:R-:W-:-:S04]  /*0a60*/  LOP3.LUT R10, R0, 0x3, RZ, 0xc0, !PT ;  /* 0x00000003000a7812 */ /* 0x020fc800078ec0ff */
[----:B------:R-:W-:-:S07]  /*0a70*/  ISETP.NE.AND P2, PT, R10, RZ, PT ;  /* 0x000000ff0a00720c */ /* 0x000fce0003f45270 */
[----:B------:R-:W-:Y:S06]  /*0a80*/  @!P0 BRA `(.L_x_20) ;  /* 0x0000000000748947 */ /* 0x000fec0003800000 */
[----:B------:R-:W-:-:S05]  /*0a90*/  IMAD R11, R9, 0x80, R2 ;  /* 0x00000080090b7824 */ /* 0x000fca00078e0202 */
[----:B------:R-:W-:-:S13]  /*0aa0*/  ISETP.GE.AND P0, PT, R11, R3, PT ;  /* 0x000000030b00720c */ /* 0x000fda0003f06270 */
[----:B01234-:R-:W-:-:S05]  /*0ab0*/  @!P0 IMAD.WIDE R12, R11, 0x10, R16 ;  /* 0x000000100b0c8825 */ /* 0x01ffca00078e0210 */
[----:B------:R-:W2:Y:S04]  /*0ac0*/  @!P0 LDG.E.64 R4, desc[UR4][R12.64] ;  /* 0x000000040c048981 */ /* 0x000ea8000c1e1b00 */
[----:B------:R-:W2:Y:S01]  /*0ad0*/  @!P0 LDG.E.64 R6, desc[UR4][R12.64+0x8] ;  /* 0x000008040c068981 */ /* 0x000ea2000c1e1b00 */
[C---:B------:R-:W-:Y:S02]  /*0ae0*/  VIADD R31, R11.reuse, 0x80 ;  /* 0x000000800b1f7836 */ /* 0x040fe40000000000 */
[----:B------:R-:W-:-:S03]  /*0af0*/  @!P0 IMAD.WIDE R18, R11, 0x10, R14 ;  /* 0x000000100b128825 */ /* 0x000fc600078e020e */
[----:B------:R-:W-:-:S13]  /*0b00*/  ISETP.GE.AND P1, PT, R31, R3, PT ;  /* 0x000000031f00720c */ /* 0x000fda0003f26270 */
[----:B------:R-:W-:Y:S01]  /*0b10*/  @!P1 IMAD.WIDE R28, R31, 0x10, R16 ;  /* 0x000000101f1c9825 */ /* 0x000fe200078e0210 */
[----:B------:R-:W-:Y:S01]  /*0b20*/  IADD3 R33, PT, PT, R11, 0x100, RZ ;  /* 0x000001000b217810 */ /* 0x000fe20007ffe0ff */
[----:B--2---:R0:W-:Y:S04]  /*0b30*/  @!P0 STG.E.128 desc[UR4][R18.64], R4 ;  /* 0x0000000412008986 */ /* 0x0041e8000c101d04 */
[----:B------:R-:W2:Y:S04]  /*0b40*/  @!P1 LDG.E.64 R20, desc[UR4][R28.64] ;  /* 0x000000041c149981 */ /* 0x000ea8000c1e1b00 */
[----:B------:R-:W2:Y:S01]  /*0b50*/  @!P1 LDG.E.64 R22, desc[UR4][R28.64+0x8] ;  /* 0x000008041c169981 */ /* 0x000ea2000c1e1b00 */
[----:B------:R-:W-:Y:S01]  /*0b60*/  ISETP.GE.AND P0, PT, R33, R3, PT ;  /* 0x000000032100720c */ /* 0x000fe20003f06270 */
[----:B------:R-:W-:-:S12]  /*0b70*/  @!P1 IMAD.WIDE R30, R31, 0x10, R14 ;  /* 0x000000101f1e9825 */ /* 0x000fd800078e020e */
[----:B------:R-:W-:-:S04]  /*0b80*/  @!P0 IMAD.WIDE R12, R33, 0x10, R16 ;  /* 0x00000010210c8825 */ /* 0x000fc800078e0210 */
[----:B------:R-:W-:Y:S01]  /*0b90*/  VIADD R11, R11, 0x180 ;  /* 0x000001800b0b7836 */ /* 0x000fe20000000000 */
[----:B--2---:R1:W-:Y:S04]  /*0ba0*/  @!P1 STG.E.128 desc[UR4][R30.64], R20 ;  /* 0x000000141e009986 */ /* 0x0043e8000c101d04 */
[----:B------:R-:W2:Y:S04]  /*0bb0*/  @!P0 LDG.E.64 R24, desc[UR4][R12.64] ;  /* 0x000000040c188981 */ /* 0x000ea8000c1e1b00 */
[----:B------:R-:W2:Y:S01]  /*0bc0*/  @!P0 LDG.E.64 R26, desc[UR4][R12.64+0x8] ;  /* 0x000008040c1a8981 */ /* 0x000ea2000c1e1b00 */
[----:B------:R-:W-:Y:S01]  /*0bd0*/  ISETP.GE.AND P1, PT, R11, R3, PT ;  /* 0x000000030b00720c */ /* 0x000fe20003f26270 */
[----:B0-----:R-:W-:-:S12]  /*0be0*/  @!P0 IMAD.WIDE R18, R33, 0x10, R14 ;  /* 0x0000001021128825 */ /* 0x001fd800078e020e */
[C---:B------:R-:W-:Y:S01]  /*0bf0*/  @!P1 IMAD.WIDE R28, R11.reuse, 0x10, R16 ;  /* 0x000000100b1c9825 */ /* 0x040fe200078e0210 */
[----:B--2---:R1:W-:Y:S04]  /*0c00*/  @!P0 STG.E.128 desc[UR4][R18.64], R24 ;  /* 0x0000001812008986 */ /* 0x0043e8000c101d04 */
[----:B------:R-:W2:Y:S04]  /*0c10*/  @!P1 LDG.E.64 R4, desc[UR4][R28.64] ;  /* 0x000000041c049981 */ /* 0x000ea8000c1e1b00 */
[----:B------:R-:W2:Y:S01]  /*0c20*/  @!P1 LDG.E.64 R6, desc[UR4][R28.64+0x8] ;  /* 0x000008041c069981 */ /* 0x000ea2000c1e1b00 */
[----:B------:R-:W-:-:S04]  /*0c30*/  @!P1 IMAD.WIDE R32, R11, 0x10, R14 ;  /* 0x000000100b209825 */ /* 0x000fc800078e020e */
[----:B------:R-:W-:Y:S01]  /*0c40*/  VIADD R9, R9, 0x4 ;  /* 0x0000000409097836 */ /* 0x000fe20000000000 */
[----:B--2---:R1:W-:Y:S06]  /*0c50*/  @!P1 STG.E.128 desc[UR4][R32.64], R4 ;  /* 0x0000000420009986 */ /* 0x0043ec000c101d04 */
.L_x_20:
[----:B------:R-:W-:Y:S05]  /*0c60*/  @!P2 EXIT ;  /* 0x000000000000a94d */ /* 0x000fea0003800000 */
[----:B------:R-:W-:Y:S02]  /*0c70*/  ISETP.NE.AND P0, PT, R10, 0x1, PT ;  /* 0x000000010a00780c */ /* 0x000fe40003f05270 */
[----:B------:R-:W-:-:S04]  /*0c80*/  LOP3.LUT R0, R0, 0x1, RZ, 0xc0, !PT ;  /* 0x0000000100007812 */ /* 0x000fc800078ec0ff */
[----:B------:R-:W-:-:S07]  /*0c90*/  ISETP.NE.U32.AND P2, PT, R0, 0x1, PT ;  /* 0x000000010000780c */ /* 0x000fce0003f45070 */
[----:B------:R-:W-:Y:S06]  /*0ca0*/  @!P0 BRA `(.L_x_21) ;  /* 0x00000000003c8947 */ /* 0x000fec0003800000 */
[----:B01234-:R-:W-:-:S05]  /*0cb0*/  IMAD R13, R9, 0x80, R2 ;  /* 0x00000080090d7824 */ /* 0x01ffca00078e0202 */
[----:B------:R-:W-:-:S13]  /*0cc0*/  ISETP.GE.AND P0, PT, R13, R3, PT ;  /* 0x000000030d00720c */ /* 0x000fda0003f06270 */
[----:B------:R-:W-:-:S05]  /*0cd0*/  @!P0 IMAD.WIDE R10, R13, 0x10, R16 ;  /* 0x000000100d0a8825 */ /* 0x000fca00078e0210 */
[----:B------:R-:W2:Y:S04]  /*0ce0*/  @!P0 LDG.E.64 R4, desc[UR4][R10.64] ;  /* 0x000000040a048981 */ /* 0x000ea8000c1e1b00 */
[----:B------:R-:W2:Y:S01]  /*0cf0*/  @!P0 LDG.E.64 R6, desc[UR4][R10.64+0x8] ;  /* 0x000008040a068981 */ /* 0x000ea2000c1e1b00 */
[C---:B------:R-:W-:Y:S02]  /*0d00*/  VIADD R25, R13.reuse, 0x80 ;  /* 0x000000800d197836 */ /* 0x040fe40000000000 */
[----:B------:R-:W-:-:S03]  /*0d10*/  @!P0 IMAD.WIDE R12, R13, 0x10, R14 ;  /* 0x000000100d0c8825 */ /* 0x000fc600078e020e */
[----:B------:R-:W-:-:S13]  /*0d20*/  ISETP.GE.AND P1, PT, R25, R3, PT ;  /* 0x000000031900720c */ /* 0x000fda0003f26270 */
[C---:B------:R-:W-:Y:S01]  /*0d30*/  @!P1 IMAD.WIDE R18, R25.reuse, 0x10, R16 ;  /* 0x0000001019129825 */ /* 0x040fe200078e0210 */
[----:B--2---:R0:W-:Y:S04]  /*0d40*/  @!P0 STG.E.128 desc[UR4][R12.64], R4 ;  /* 0x000000040c008986 */ /* 0x0041e8000c101d04 */
[----:B------:R-:W2:Y:S04]  /*0d50*/  @!P1 LDG.E.64 R20, desc[UR4][R18.64] ;  /* 0x0000000412149981 */ /* 0x000ea8000c1e1b00 */
[----:B------:R-:W2:Y:S01]  /*0d60*/  @!P1 LDG.E.64 R22, desc[UR4][R18.64+0x8] ;  /* 0x0000080412169981 */ /* 0x000ea2000c1e1b00 */
[----:B------:R-:W-:-:S04]  /*0d70*/  @!P1 IMAD.WIDE R24, R25, 0x10, R14 ;  /* 0x0000001019189825 */ /* 0x000fc800078e020e */
[----:B------:R-:W-:Y:S01]  /*0d80*/  VIADD R9, R9, 0x2 ;  /* 0x0000000209097836 */ /* 0x000fe20000000000 */
[----:B--2---:R0:W-:Y:S06]  /*0d90*/  @!P1 STG.E.128 desc[UR4][R24.64], R20 ;  /* 0x0000001418009986 */ /* 0x0041ec000c101d04 */
.L_x_21:
[----:B------:R-:W-:Y:S05]  /*0da0*/  @P2 EXIT ;  /* 0x000000000000294d */ /* 0x000fea0003800000 */
[----:B------:R-:W-:-:S05]  /*0db0*/  IMAD R9, R9, 0x80, R2 ;  /* 0x0000008009097824 */ /* 0x000fca00078e0202 */
[----:B------:R-:W-:-:S13]  /*0dc0*/  ISETP.GE.AND P0, PT, R9, R3, PT ;  /* 0x000000030900720c */ /* 0x000fda0003f06270 */
[----:B------:R-:W-:Y:S05]  /*0dd0*/  @P0 EXIT ;  /* 0x000000000000094d */ /* 0x000fea0003800000 */
[----:B------:R-:W-:-:S05]  /*0de0*/  IMAD.WIDE R16, R9, 0x10, R16 ;  /* 0x0000001009107825 */ /* 0x000fca00078e0210 */
[----:B01234-:R-:W2:Y:S04]  /*0df0*/  LDG.E.64 R4, desc[UR4][R16.64] ;  /* 0x0000000410047981 */ /* 0x01fea8000c1e1b00 */
[----:B------:R-:W2:Y:S01]  /*0e00*/  LDG.E.64 R6, desc[UR4][R16.64+0x8] ;  /* 0x0000080410067981 */ /* 0x000ea2000c1e1b00 */
[----:B------:R-:W-:-:S05]  /*0e10*/  IMAD.WIDE R14, R9, 0x10, R14 ;  /* 0x00000010090e7825 */ /* 0x000fca00078e020e */
[----:B--2---:R-:W-:Y:S01]  /*0e20*/  STG.E.128 desc[UR4][R14.64], R4 ;  /* 0x000000040e007986 */ /* 0x004fe2000c101d04 */
[----:B------:R-:W-:Y:S05]  /*0e30*/  EXIT ;  /* 0x000000000000794d */ /* 0x000fea0003800000 */
.L_x_3:
[----:B------:R-:W-:-:S13]  /*0e40*/  ISETP.GE.AND P0, PT, R0, 0x1, PT ;  /* 0x000000010000780c */ /* 0x000fda0003f06270 */
[----:B------:R-:W-:Y:S05]  /*0e50*/  @!P0 EXIT ;  /* 0x000000000000894d */ /* 0x000fea0003800000 */
[C---:B------:R-:W-:Y:S01]  /*0e60*/  ISETP.GE.U32.AND P1, PT, R0.reuse, 0x10, PT ;  /* 0x000000100000780c */ /* 0x040fe20003f26070 */
[----:B------:R-:W-:Y:S01]  /*0e70*/  IMAD.MOV.U32 R7, RZ, RZ, RZ ;  /* 0x000000ffff077224 */ /* 0x000fe200078e00ff */
[----:B------:R-:W-:-:S04]  /*0e80*/  LOP3.LUT R12, R0, 0xf, RZ, 0xc0, !PT ;  /* 0x0000000f000c7812 */ /* 0x000fc800078ec0ff */
[----:B------:R-:W-:-:S07]  /*0e90*/  ISETP.NE.AND P0, PT, R12, RZ, PT ;  /* 0x000000ff0c00720c */ /* 0x000fce0003f05270 */
[----:B------:R-:W-:Y:S06]  /*0ea0*/  @!P1 BRA `(.L_x_22) ;  /* 0x00000004000c9947 */ /* 0x000fec0003800000 */
[----:B------:R-:W-:Y:S01]  /*0eb0*/  LOP3.LUT R7, R0, 0x7ffffff0, RZ, 0xc0, !PT ;  /* 0x7ffffff000077812 */ /* 0x000fe200078ec0ff */
[C---:B------:R-:W-:Y:S01]  /*0ec0*/  IMAD.WIDE.U32 R4, R2.reuse, 0x10, R18 ;  /* 0x0000001002047825 */ /* 0x040fe200078e0012 */
[----:B------:R-:W-:-:S03]  /*0ed0*/  IADD3 R3, PT, PT, R2, 0x480, RZ ;  /* 0x0000048002037810 */ /* 0x000fc60007ffe0ff */
[----:B------:R-:W-:-:S07]  /*0ee0*/  IMAD.MOV R6, RZ, RZ, -R7 ;  /* 0x000000ffff067224 */ /* 0x000fce00078e0a07 */
.L_x_23:
[----:B------:R-:W-:-:S04]  /*0ef0*/  IADD3 R22, P1, PT, R4, UR10, RZ ;  /* 0x0000000a04167c10 */ /* 0x000fc8000ff3e0ff */
[----:B------:R-:W-:-:S05]  /*0f00*/  IADD3.X R23, PT, PT, R5, UR11, RZ, P1, !PT ;  /* 0x0000000b05177c10 */ /* 0x000fca0008ffe4ff */
[----:B0-----:R-:W2:Y:S04]  /*0f10*/  LDG.E.64 R8, desc[UR4][R22.64] ;  /* 0x0000000416087981 */ /* 0x001ea8000c1e1b00 */
[----:B------:R-:W2:Y:S01]  /*0f20*/  LDG.E.64 R10, desc[UR4][R22.64+0x8] ;  /* 0x00000804160a7981 */ /* 0x000ea2000c1e1b00 */
[----:B------:R-:W-:-:S04]  /*0f30*/  IADD3 R20, P1, PT, R4, UR8, RZ ;  /* 0x0000000804147c10 */ /* 0x000fc8000ff3e0ff */
[----:B------:R-:W-:-:S05]  /*0f40*/  IADD3.X R21, PT, PT, R5, UR9, RZ, P1, !PT ;  /* 0x0000000905157c10 */ /* 0x000fca0008ffe4ff */
[----:B--2---:R0:W-:Y:S04]  /*0f50*/  STG.E.128 desc[UR4][R20.64], R8 ;  /* 0x0000000814007986 */ /* 0x0041e8000c101d04 */
[----:B0-----:R-:W2:Y:S04]  /*0f60*/  LDG.E.64 R8, desc[UR4][R22.64+0x800] ;  /* 0x0008000416087981 */ /* 0x001ea8000c1e1b00 */
[----:B------:R-:W2:Y:S04]  /*0f70*/  LDG.E.64 R10, desc[UR4][R22.64+0x808] ;  /* 0x00080804160a7981 */ /* 0x000ea8000c1e1b00 */
        /* <DEDUP_REMOVED lines=17> */
[----:B------:R-:W2:Y:S01]  /*1090*/  LDG.E.64 R10, desc[UR4][R22.64+0x3808] ;  /* 0x00380804160a7981 */ /* 0x000ea2000c1e1b00 */
[----:B------:R-:W-:-:S03]  /*10a0*/  IMAD.WIDE R26, R3, 0x10, R18 ;  /* 0x00000010031a7825 */ /* 0x000fc600078e0212 */
[----:B------:R-:W-:Y:S01]  /*10b0*/  IADD3 R24, P1, PT, R26, UR10, RZ ;  /* 0x0000000a1a187c10 */ /* 0x000fe2000ff3e0ff */
[----:B--2---:R0:W-:Y:S04]  /*10c0*/  STG.E.128 desc[UR4][R20.64+0x3800], R8 ;  /* 0x0038000814007986 */ /* 0x0041e8000c101d04 */
[----:B0-----:R-:W2:Y:S04]  /*10d0*/  LDG.E.64 R8, desc[UR4][R22.64+0x4000] ;  /* 0x0040000416087981 */ /* 0x001ea8000c1e1b00 */
[----:B------:R-:W2:Y:S01]  /*10e0*/  LDG.E.64 R10, desc[UR4][R22.64+0x4008] ;  /* 0x00400804160a7981 */ /* 0x000ea2000c1e1b00 */
[----:B------:R-:W-:-:S03]  /*10f0*/  IADD3.X R25, PT, PT, R27, UR11, RZ, P1, !PT ;  /* 0x0000000b1b197c10 */ /* 0x000fc60008ffe4ff */
[----:B--2---:R0:W-:Y:S04]  /*1100*/  STG.E.128 desc[UR4][R20.64+0x4000], R8 ;  /* 0x0040000814007986 */ /* 0x0041e8000c101d04 */
        /* <DEDUP_REMOVED lines=22> */
[----:B------:R-:W-:Y:S01]  /*1270*/  VIADD R6, R6, 0x10 ;  /* 0x0000001006067836 */ /* 0x000fe20000000000 */
[----:B------:R-:W-:Y:S01]  /*1280*/  IADD3 R4, P2, PT, R4, 0x8000, RZ ;  /* 0x0000800004047810 */ /* 0x000fe20007f5e0ff */
[----:B------:R-:W-:-:S03]  /*1290*/  VIADD R3, R3, 0x800 ;  /* 0x0000080003037836 */ /* 0x000fc60000000000 */
[----:B------:R-:W-:Y:S01]  /*12a0*/  ISETP.NE.AND P1, PT, R6, RZ, PT ;  /* 0x000000ff0600720c */ /* 0x000fe20003f25270 */
[----:B------:R-:W-:Y:S01]  /*12b0*/  IMAD.X R5, RZ, RZ, R5, P2 ;  /* 0x000000ffff057224 */ /* 0x000fe200010e0605 */
[----:B--2---:R0:W-:Y:S11]  /*12c0*/  STG.E.128 desc[UR4][R20.64+0x3000], R8 ;  /* 0x0030000814007986 */ /* 0x0041f6000c101d04 */
[----:B------:R-:W-:Y:S05]  /*12d0*/  @P1 BRA `(.L_x_23) ;  /* 0xfffffffc00041947 */ /* 0x000fea000383ffff */
.L_x_22:
[----:B------:R-:W-:Y:S05]  /*12e0*/  @!P0 EXIT ;  /* 0x000000000000894d */ /* 0x000fea0003800000 */
[----:B------:R-:W-:Y:S02]  /*12f0*/  ISETP.GE.U32.AND P0, PT, R12, 0x8, PT ;  /* 0x000000080c00780c */ /* 0x000fe40003f06070 */
[----:B------:R-:W-:-:S04]  /*1300*/  LOP3.LUT R3, R0, 0x7, RZ, 0xc0, !PT ;  /* 0x0000000700037812 */ /* 0x000fc800078ec0ff */
[----:B------:R-:W-:-:S07]  /*1310*/  ISETP.NE.AND P1, PT, R3, RZ, PT ;  /* 0x000000ff0300720c */ /* 0x000fce0003f25270 */
[----:B------:R-:W-:Y:S06]  /*1320*/  @!P0 BRA `(.L_x_24) ;  /* 0x0000000000708947 */ /* 0x000fec0003800000 */
[----:B------:R-:W-:-:S04]  /*1330*/  IMAD R5, R7, 0x80, R2 ;  /* 0x0000008007057824 */ /* 0x000fc800078e0202 */
[----:B------:R-:W-:-:S05]  /*1340*/  IMAD.WIDE R12, R5, 0x10, R16 ;  /* 0x00000010050c7825 */ /* 0x000fca00078e0210 */
[----:B0-----:R-:W2:Y:S04]  /*1350*/  LDG.E.64 R8, desc[UR4][R12.64] ;  /* 0x000000040c087981 */ /* 0x001ea8000c1e1b00 */
[----:B------:R-:W2:Y:S01]  /*1360*/  LDG.E.64 R10, desc[UR4][R12.64+0x8] ;  /* 0x000008040c0a7981 */ /* 0x000ea2000c1e1b00 */
[----:B------:R-:W-:-:S05]  /*1370*/  IMAD.WIDE R4, R5, 0x10, R14 ;  /* 0x0000001005047825 */ /* 0x000fca00078e020e */
        /* <DEDUP_REMOVED lines=21> */
[----:B------:R-:W-:-:S03]  /*14d0*/  VIADD R7, R7, 0x8 ;  /* 0x0000000807077836 */ /* 0x000fc60000000000 */
[----:B--2---:R1:W-:Y:S04]  /*14e0*/  STG.E.128 desc[UR4][R4.64+0x3800], R8 ;  /* 0x0038000804007986 */ /* 0x0043e8000c101d04 */
.L_x_24:
[----:B------:R-:W-:Y:S05]  /*14f0*/  @!P1 EXIT ;  /* 0x000000000000994d */ /* 0x000fea0003800000 */
[----:B------:R-:W-:Y:S02]  /*1500*/  ISETP.GE.U32.AND P0, PT, R3, 0x4, PT ;  /* 0x000000040300780c */ /* 0x000fe40003f06070 */
[----:B------:R-:W-:-:S04]  /*1510*/  LOP3.LUT R0, R0, 0x3, RZ, 0xc0, !PT ;  /* 0x0000000300007812 */ /* 0x000fc800078ec0ff */
[----:B------:R-:W-:-:S07]  /*1520*/  ISETP.NE.AND P1, PT, R0, RZ, PT ;  /* 0x000000ff0000720c */ /* 0x000fce0003f25270 */
[----:B------:R-:W-:Y:S06]  /*1530*/  @!P0 BRA `(.L_x_25) ;  /* 0x0000000000408947 */ /* 0x000fec0003800000 */
[----:B-1----:R-:W-:-:S04]  /*1540*/  IMAD R5, R7, 0x80, R2 ;  /* 0x0000008007057824 */ /* 0x002fc800078e0202 */
[----:B------:R-:W-:-:S05]  /*1550*/  IMAD.WIDE R12, R5, 0x10, R16 ;  /* 0x00000010050c7825 */ /* 0x000fca00078e0210 */
[----:B0-----:R-:W2:Y:S04]  /*1560*/  LDG.E.64 R8, desc[UR4][R12.64] ;  /* 0x000000040c087981 */ /* 0x001ea8000c1e1b00 */
[----:B------:R-:W2:Y:S01]  /*1570*/  LDG.E.64 R10, desc[UR4][R12.64+0x8] ;  /* 0x000008040c0a7981 */ /* 0x000ea2000c1e1b00 */
[----:B------:R-:W-:-:S05]  /*1580*/  IMAD.WIDE R4, R5, 0x10, R14 ;  /* 0x0000001005047825 */ /* 0x000fca00078e020e */
[----:B--2---:R2:W-:Y:S04]  /*1590*/  STG.E.128 desc[UR4][R4.64], R8 ;  /* 0x0000000804007986 */ /* 0x0045e8000c101d04 */
[----:B------:R-:W3:Y:S04]  /*15a0*/  LDG.E.64 R20, desc[UR4][R12.64+0x800] ;  /* 0x000800040c147981 */ /* 0x000ee8000c1e1b00 */
[----:B------:R-:W3:Y:S04]  /*15b0*/  LDG.E.64 R22, desc[UR4][R12.64+0x808] ;  /* 0x000808040c167981 */ /* 0x000ee8000c1e1b00 */
[----:B---3--:R2:W-:Y:S04]  /*15c0*/  STG.E.128 desc[UR4][R4.64+0x800], R20 ;  /* 0x0008001404007986 */ /* 0x0085e8000c101d04 */
[----:B------:R-:W3:Y:S04]  /*15d0*/  LDG.E.64 R24, desc[UR4][R12.64+0x1000] ;  /* 0x001000040c187981 */ /* 0x000ee8000c1e1b00 */
[----:B------:R-:W3:Y:S04]  /*15e0*/  LDG.E.64 R26, desc[UR4][R12.64+0x1008] ;  /* 0x001008040c1a7981 */ /* 0x000ee8000c1e1b00 */
[----:B---3--:R2:W-:Y:S04]  /*15f0*/  STG.E.128 desc[UR4][R4.64+0x1000], R24 ;  /* 0x0010001804007986 */ /* 0x0085e8000c101d04 */
[----:B------:R-:W3:Y:S04]  /*1600*/  LDG.E.64 R28, desc[UR4][R12.64+0x1800] ;  /* 0x001800040c1c7981 */ /* 0x000ee8000c1e1b00 */
[----:B------:R-:W3:Y:S01]  /*1610*/  LDG.E.64 R30, desc[UR4][R12.64+0x1808] ;  /* 0x001808040c1e7981 */ /* 0x000ee2000c1e1b00 */
[----:B------:R-:W-:-:S03]  /*1620*/  IADD3 R7, PT, PT, R7, 0x4, RZ ;  /* 0x0000000407077810 */ /* 0x000fc60007ffe0ff */
[----:B---3--:R2:W-:Y:S04]  /*1630*/  STG.E.128 desc[UR4][R4.64+0x1800], R28 ;  /* 0x0018001c04007986 */ /* 0x0085e8000c101d04 */
.L_x_25:
[----:B------:R-:W-:Y:S05]  /*1640*/  @!P1 EXIT ;  /* 0x000000000000994d */ /* 0x000fea0003800000 */
[----:B012---:R-:W-:Y:S02]  /*1650*/  IMAD R11, R7, 0x80, R2 ;  /* 0x00000080070b7824 */ /* 0x007fe400078e0202 */
[----:B------:R-:W-:-:S07]  /*1660*/  IMAD.MOV R0, RZ, RZ, -R0 ;  /* 0x000000ffff007224 */ /* 0x000fce00078e0a00 */
.L_x_26:
[----:B------:R-:W-:Y:S02]  /*1670*/  IMAD.MOV.U32 R8, RZ, RZ, R16 ;  /* 0x000000ffff087224 */ /* 0x000fe400078e0010 */
[----:B------:R-:W-:Y:S02]  /*1680*/  IMAD.MOV.U32 R9, RZ, RZ, R17 ;  /* 0x000000ffff097224 */ /* 0x000fe400078e0011 */
[----:B------:R-:W-:-:S05]  /*1690*/  IMAD.WIDE R8, R11, 0x10, R8 ;  /* 0x000000100b087825 */ /* 0x000fca00078e0208 */
[----:B0-----:R-:W2:Y:S04]  /*16a0*/  LDG.E.64 R4, desc[UR4][R8.64] ;  /* 0x0000000408047981 */ /* 0x001ea8000c1e1b00 */
[----:B------:R-:W2:Y:S01]  /*16b0*/  LDG.E.64 R6, desc[UR4][R8.64+0x8] ;  /* 0x0000080408067981 */ /* 0x000ea2000c1e1b00 */
[----:B------:R-:W-:Y:S02]  /*16c0*/  VIADD R0, R0, 0x1 ;  /* 0x0000000100007836 */ /* 0x000fe40000000000 */
[----:B------:R-:W-:-:S03]  /*16d0*/  IMAD.WIDE R2, R11, 0x10, R14 ;  /* 0x000000100b027825 */ /* 0x000fc600078e020e */
[----:B------:R-:W-:Y:S02]  /*16e0*/  ISETP.NE.AND P0, PT, R0, RZ, PT ;  /* 0x000000ff0000720c */ /* 0x000fe40003f05270 */
[----:B--2---:R0:W-:Y:S11]  /*16f0*/  STG.E.128 desc[UR4][R2.64], R4 ;  /* 0x0000000402007986 */ /* 0x0041f6000c101d04 */
[----:B------:R-:W-:Y:S05]  /*1700*/  @!P0 EXIT ;  /* 0x000000000000894d */ /* 0x000fea0003800000 */
[----:B------:R-:W-:Y:S01]  /*1710*/  VIADD R11, R11, 0x80 ;  /* 0x000000800b0b7836 */ /* 0x000fe20000000000 */
[----:B------:R-:W-:Y:S06]  /*1720*/  BRA `(.L_x_26) ;  /* 0xfffffffc00d07947 */ /* 0x000fec000383ffff */
.L_x_27:
[----:B------:R-:W-:-:S00]  /*1730*/  BRA `(.L_x_27) ;  /* 0xfffffffc00fc7947 */ /* 0x000fc0000383ffff */
[----:B------:R-:W-:-:S00]  /*1740*/  NOP ;  /* 0x0000000000007918 */ /* 0x000fc00000000000 */
        /* <DEDUP_REMOVED lines=11> */
.L_x_71:


//--------------------- .text._ZN3cub18CUB_300001_SM_10006detail9transform16transform_kernelINS2_10policy_hubILb1EN4cuda3std3__45tupleIJN6thrust24THRUST_300001_SM_1000_NS7pointerISt7complexIdENSA_8cuda_cub3tagENSA_11use_defaultESG_EEEEEE10policy1000EiNS7_10__identityENSA_10device_ptrINSA_7complexIdEEEEJPSD_EEEvT0_iT1_T2_DpNS2_10kernel_argIT3_EE --------------------------
	.section	.text._ZN3cub18CUB_300001_SM_10006detail9transform16transform_kernelINS2_10policy_hubILb1EN4cuda3std3__45tupleIJN6thrust24THRUST_300001_SM_1000_NS7pointerISt7complexIdENSA_8cuda_cub3tagENSA_11use_defaultESG_EEEEEE10policy1000EiNS7_10__identityENSA_10device_ptrINSA_7complexIdEEEEJPSD_EEEvT0_iT1_T2_DpNS2_10kernel_argIT3_EE,"ax",@progbits
	.align	128
        .global         _ZN3cub18CUB_300001_SM_10006detail9transform16transform_kernelINS2_10policy_hubILb1EN4cuda3std3__45tupleIJN6thrust24THRUST_300001_SM_1000_NS7pointerISt7complexIdENSA_8cuda_cub3tagENSA_11use_defaultESG_EEEEEE10policy1000EiNS7_10__identityENSA_10device_ptrINSA_7complexIdEEEEJPSD_EEEvT0_iT1_T2_DpNS2_10kernel_argIT3_EE
        .type           _ZN3cub18CUB_300001_SM_10006detail9transform16transform_kernelINS2_10policy_hubILb1EN4cuda3std3__45tupleIJN6thrust24THRUST_300001_SM_1000_NS7pointerISt7complexIdENSA_8cuda_cub3tagENSA_11use_defaultESG_EEEEEE10policy1000EiNS7_10__identityENSA_10device_ptrINSA_7complexIdEEEEJPSD_EEEvT0_iT1_T2_DpNS2_10kernel_argIT3_EE,@function
        .size           _ZN3cub18CUB_300001_SM_10006detail9transform16transform_kernelINS2_10policy_hubILb1EN4cuda3std3__45tupleIJN6thrust24THRUST_300001_SM_1000_NS7pointerISt7complexIdENSA_8cuda_cub3tagENSA_11use_defaultESG_EEEEEE10policy1000EiNS7_10__identityENSA_10device_ptrINSA_7complexIdEEEEJPSD_EEEvT0_iT1_T2_DpNS2_10kernel_argIT3_EE,(.L_x_72 - _ZN3cub18CUB_300001_SM_10006detail9transform16transform_kernelINS2_10policy_hubILb1EN4cuda3std3__45tupleIJN6thrust24THRUST_300001_SM_1000_NS7pointerISt7complexIdENSA_8cuda_cub3tagENSA_11use_defaultESG_EEEEEE10policy1000EiNS7_10__identityENSA_10device_ptrINSA_7complexIdEEEEJPSD_EEEvT0_iT1_T2_DpNS2_10kernel_argIT3_EE)
        .other          _ZN3cub18CUB_300001_SM_10006detail9transform16transform_kernelINS2_10policy_hubILb1EN4cuda3std3__45tupleIJN6thrust24THRUST_300001_SM_1000_NS7pointerISt7complexIdENSA_8cuda_cub3tagENSA_11use_defaultESG_EEEEEE10policy1000EiNS7_10__identityENSA_10device_ptrINSA_7complexIdEEEEJPSD_EEEvT0_iT1_T2_DpNS2_10kernel_argIT3_EE,@"STO_CUDA_ENTRY STV_DEFAULT"
_ZN3cub18CUB_300001_SM_10006detail9transform16transform_kernelINS2_10policy_hubILb1EN4cuda3std3__45tupleIJN6thrust24THRUST_300001_SM_1000_NS7pointerISt7complexIdENSA_8cuda_cub3tagENSA_11use_defaultESG_EEEEEE10policy1000EiNS7_10__identityENSA_10device_ptrINSA_7complexIdEEEEJPSD_EEEvT0_iT1_T2_DpNS2_10kernel_argIT3_EE:
.text._ZN3cub18CUB_300001_SM_10006detail9transform16transform_kernelINS2_10policy_hubILb1EN4cuda3std3__45tupleIJN6thrust24THRUST_300001_SM_1000_NS7pointerISt7complexIdENSA_8cuda_cub3tagENSA_11use_defaultESG_EEEEEE10policy1000EiNS7_10__identityENSA_10device_ptrINSA_7complexIdEEEEJPSD_EEEvT0_iT1_T2_DpNS2_10kernel_argIT3_EE:
[----:B------:R-:W-:Y:S08]  /*0000*/  LDC R1, c[0x0][0x37c] ;  /* 0x0000df00ff017b82 */ /* 0x000ff00000000800 */
[----:B------:R-:W0:Y:S01]  /*0010*/  LDC.64 R4, c[0x0][0x380] ;  /* 0x0000e000ff047b82 */ /* 0x000e220000000a00 */
[----:B------:R-:W1:Y:S01]  /*0020*/  S2R R0, SR_TID.X ;  /* 0x0000000000007919 */ /* 0x000e620000002100 */
[----:B------:R-:W-:Y:S06]  /*0030*/  BSSY.RECONVERGENT B0, `(.L_x_28) ;  /* 0x0000013000007945 */ /* 0x000fec0003800200 */
[----:B------:R-:W2:Y:S01]  /*0040*/  S2UR UR4, SR_CTAID.X ;  /* 0x00000000000479c3 */ /* 0x000ea20000002500 */
[----:B0-----:R-:W-:-:S04]  /*0050*/  IMAD.SHL.U32 R3, R5, 0x80, RZ ;  /* 0x0000008005037824 */ /* 0x001fc800078e00ff */
[----:B--2---:R-:W-:Y:S02]  /*0060*/  IMAD R33, R3, UR4, RZ ;  /* 0x0000000403217c24 */ /* 0x004fe4000f8e02ff */
[----:B-1----:R-:W-:Y:S02]  /*0070*/  IMAD.SHL.U32 R9, R0, 0x80, RZ ;  /* 0x0000008000097824 */ /* 0x002fe400078e00ff */
[----:B------:R-:W-:-:S05]  /*0080*/  IMAD.IADD R4, R4, 0x1, -R33 ;  /* 0x0000000104047824 */ /* 0x000fca00078e0a21 */
[----:B------:R-:W-:-:S05]  /*0090*/  VIMNMX R2, PT, PT, R3, R4, PT ;  /* 0x0000000403027248 */ /* 0x000fca0003fe0100 */
[----:B------:R-:W-:-:S05]  /*00a0*/  IMAD.SHL.U32 R8, R2, 0x10, RZ ;  /* 0x0000001002087824 */ /* 0x000fca00078e00ff */
[----:B------:R-:W-:-:S13]  /*00b0*/  ISETP.GE.AND P0, PT, R9, R8, PT ;  /* 0x000000080900720c */ /* 0x000fda0003f06270 */
[----:B------:R-:W-:Y:S05]  /*00c0*/  @P0 BRA `(.L_x_29) ;  /* 0x0000000000240947 */ /* 0x000fea0003800000 */
[----:B------:R-:W0:Y:S02]  /*00d0*/  LDC.64 R6, c[0x0][0x398] ;  /* 0x0000e600ff067b82 */ /* 0x000e240000000a00 */
[----:B0-----:R-:W-:-:S04]  /*00e0*/  IMAD.WIDE.U32 R6, R0, 0x80, R6 ;  /* 0x0000008000067825 */ /* 0x001fc800078e0006 */
[----:B------:R-:W-:-:S07]  /*00f0*/  IMAD.WIDE R6, R33, 0x10, R6 ;  /* 0x0000001021067825 */ /* 0x000fce00078e0206 */
.L_x_30:
[----:B------:R-:W-:Y:S01]  /*0100*/  IADD3 R9, PT, PT, R9, 0x4000, RZ ;  /* 0x0000400009097810 */ /* 0x000fe20007ffe0ff */
[----:B------:R0:W-:Y:S03]  /*0110*/  CCTL.E.PF2 [R6] ;  /* 0x000000000600798f */ /* 0x0001e60000800100 */
[----:B------:R-:W-:Y:S02]  /*0120*/  ISETP.GE.AND P0, PT, R9, R8, PT ;  /* 0x000000080900720c */ /* 0x000fe40003f06270 */
[----:B0-----:R-:W-:-:S05]  /*0130*/  IADD3 R6, P1, PT, R6, 0x4000, RZ ;  /* 0x0000400006067810 */ /* 0x001fca0007f3e0ff */
[----:B------:R-:W-:-:S06]  /*0140*/  IMAD.X R7, RZ, RZ, R7, P1 ;  /* 0x000000ffff077224 */ /* 0x000fcc00008e0607 */
[----:B------:R-:W-:Y:S05]  /*0150*/  @!P0 BRA `(.L_x_30) ;  /* 0xfffffffc00e88947 */ /* 0x000fea000383ffff */
.L_x_29:
[----:B------:R-:W-:Y:S05]  /*0160*/  BSYNC.RECONVERGENT B0 ;  /* 0x0000000000007941 */ /* 0x000fea0003800200 */
.L_x_28:
[----:B------:R-:W0:Y:S01]  /*0170*/  LDCU.128 UR8, c[0x0][0x390] ;  /* 0x00007200ff0877ac */ /* 0x000e220008000c00 */
[----:B------:R-:W-:Y:S01]  /*0180*/  ISETP.GT.AND P0, PT, R3, R4, PT ;  /* 0x000000040300720c */ /* 0x000fe20003f04270 */
[----:B------:R-:W-:Y:S01]  /*0190*/  IMAD.WIDE R32, R33, 0x10, RZ ;  /* 0x0000001021207825 */ /* 0x000fe200078e02ff */
[----:B------:R-:W1:Y:S02]  /*01a0*/  LDCU.64 UR6, c[0x0][0x358] ;  /* 0x00006b00ff0677ac */ /* 0x000e640008000a00 */
[C---:B0-----:R-:W-:Y:S02]  /*01b0*/  IADD3 R30, P1, PT, R32.reuse, UR10, RZ ;  /* 0x0000000a201e7c10 */ /* 0x041fe4000ff3e0ff */
[----:B------:R-:W-:Y:S02]  /*01c0*/  IADD3 R28, P2, PT, R32, UR8, RZ ;  /* 0x00000008201c7c10 */ /* 0x000fe4000ff5e0ff */
[C---:B------:R-:W-:Y:S02]  /*01d0*/  IADD3.X R31, PT, PT, R33.reuse, UR11, RZ, P1, !PT ;  /* 0x0000000b211f7c10 */ /* 0x040fe40008ffe4ff */
[----:B------:R-:W-:-:S03]  /*01e0*/  IADD3.X R29, PT, PT, R33, UR9, RZ, P2, !PT ;  /* 0x00000009211d7c10 */ /* 0x000fc600097fe4ff */
[----:B-1----:R-:W-:Y:S06]  /*01f0*/  @P0 BRA `(.L_x_31) ;  /* 0x0000000800480947 */ /* 0x002fec0003800000 */
[----:B------:R-:W-:-:S13]  /*0200*/  ISETP.GE.AND P0, PT, R5, 0x1, PT ;  /* 0x000000010500780c */ /* 0x000fda0003f06270 */
[----:B------:R-:W-:Y:S05]  /*0210*/  @!P0 EXIT ;  /* 0x000000000000894d */ /* 0x000fea0003800000 */
[C---:B------:R-:W-:Y:S01]  /*0220*/  ISETP.GE.U32.AND P1, PT, R5.reuse, 0x10, PT ;  /* 0x000000100500780c */ /* 0x040fe20003f26070 */
[----:B------:R-:W-:Y:S01]  /*0230*/  IMAD.MOV.U32 R7, RZ, RZ, RZ ;  /* 0x000000ffff077224 */ /* 0x000fe200078e00ff */
[----:B------:R-:W-:-:S04]  /*0240*/  LOP3.LUT R6, R5, 0xf, RZ, 0xc0, !PT ;  /* 0x0000000f05067812 */ /* 0x000fc800078ec0ff */
[----:B------:R-:W-:-:S07]  /*0250*/  ISETP.NE.AND P0, PT, R6, RZ, PT ;  /* 0x000000ff0600720c */ /* 0x000fce0003f05270 */
[----:B------:R-:W-:Y:S06]  /*0260*/  @!P1 BRA `(.L_x_32) ;  /* 0x0000000400149947 */ /* 0x000fec0003800000 */
[C---:B------:R-:W-:Y:S01]  /*0270*/  IMAD.WIDE.U32 R2, R0.reuse, 0x10, R32 ;  /* 0x0000001000027825 */ /* 0x040fe200078e0020 */
[----:B------:R-:W-:Y:S01]  /*0280*/  LOP3.LUT R7, R5, 0x7ffffff0, RZ, 0xc0, !PT ;  /* 0x7ffffff005077812 */ /* 0x000fe200078ec0ff */
[----:B------:R-:W0:Y:S02]  /*0290*/  LDCU.128 UR8, c[0x0][0x390] ;  /* 0x00007200ff0877ac */ /* 0x000e240008000c00 */
[----:B------:R-:W-:Y:S01]  /*02a0*/  IMAD.MOV.U32 R4, RZ, RZ, R2 ;  /* 0x000000ffff047224 */ /* 0x000fe200078e0002 */
[----:B------:R-:W-:Y:S01]  /*02b0*/  IADD3 R5, PT, PT, -R7, RZ, RZ ;  /* 0x000000ff07057210 */ /* 0x000fe20007ffe1ff */
[----:B------:R-:W-:-:S07]  /*02c0*/  VIADD R2, R0, 0x480 ;  /* 0x0000048000027836 */ /* 0x000fce0000000000 */
.L_x_33:
[----:B0-----:R-:W-:-:S04]  /*02d0*/  IADD3 R36, P1, PT, R4, UR10, RZ ;  /* 0x0000000a04247c10 */ /* 0x001fc8000ff3e0ff */
[----:B------:R-:W-:-:S05]  /*02e0*/  IADD3.X R37, PT, PT, R3, UR11, RZ, P1, !PT ;  /* 0x0000000b03257c10 */ /* 0x000fca0008ffe4ff */
[----:B--2---:R-:W2:Y:S04]  /*02f0*/  LDG.E.64 R8, desc[UR6][R36.64] ;  /* 0x0000000624087981 */ /* 0x004ea8000c1e1b00 */
[----:B------:R-:W2:Y:S01]  /*0300*/  LDG.E.64 R10, desc[UR6][R36.64+0x8] ;  /* 0x00000806240a7981 */ /* 0x000ea2000c1e1b00 */
[----:B------:R-:W-:-:S04]  /*0310*/  IADD3 R34, P1, PT, R4, UR8, RZ ;  /* 0x0000000804227c10 */ /* 0x000fc8000ff3e0ff */
[----:B------:R-:W-:-:S05]  /*0320*/  IADD3.X R35, PT, PT, R3, UR9, RZ, P1, !PT ;  /* 0x0000000903237c10 */ /* 0x000fca0008ffe4ff */
[----:B--2---:R0:W-:Y:S04]  /*0330*/  STG.E.128 desc[UR6][R34.64], R8 ;  /* 0x0000000822007986 */ /* 0x0041e8000c101d06 */
[----:B------:R-:W2:Y:S04]  /*0340*/  LDG.E.64 R12, desc[UR6][R36.64+0x800] ;  /* 0x00080006240c7981 */ /* 0x000ea8000c1e1b00 */
[----:B------:R-:W2:Y:S04]  /*0350*/  LDG.E.64 R14, desc[UR6][R36.64+0x808] ;  /* 0x00080806240e7981 */ /* 0x000ea8000c1e1b00 */
[----:B--2---:R1:W-:Y:S04]  /*0360*/  STG.E.128 desc[UR6][R34.64+0x800], R12 ;  /* 0x0008000c22007986 */ /* 0x0043e8000c101d06 */
[----:B------:R-:W2:Y:S04]  /*0370*/  LDG.E.64 R16, desc[UR6][R36.64+0x1000] ;  /* 0x0010000624107981 */ /* 0x000ea8000c1e1b00 */
[----:B------:R-:W2:Y:S04]  /*0380*/  LDG.E.64 R18, desc[UR6][R36.64+0x1008] ;  /* 0x0010080624127981 */ /* 0x000ea8000c1e1b00 */
[----:B--2---:R2:W-:Y:S04]  /*0390*/  STG.E.128 desc[UR6][R34.64+0x1000], R16 ;  /* 0x0010001022007986 */ /* 0x0045e8000c101d06 */
[----:B------:R-:W3:Y:S04]  /*03a0*/  LDG.E.64 R20, desc[UR6][R36.64+0x1800] ;  /* 0x0018000624147981 */ /* 0x000ee8000c1e1b00 */
[----:B------:R-:W3:Y:S04]  /*03b0*/  LDG.E.64 R22, desc[UR6][R36.64+0x1808] ;  /* 0x0018080624167981 */ /* 0x000ee8000c1e1b00 */
[----:B---3--:R-:W-:Y:S04]  /*03c0*/  STG.E.128 desc[UR6][R34.64+0x1800], R20 ;  /* 0x0018001422007986 */ /* 0x008fe8000c101d06 */
[----:B------:R-:W3:Y:S04]  /*03d0*/  LDG.E.64 R24, desc[UR6][R36.64+0x2000] ;  /* 0x0020000624187981 */ /* 0x000ee8000c1e1b00 */
[----:B------:R-:W3:Y:S04]  /*03e0*/  LDG.E.64 R26, desc[UR6][R36.64+0x2008] ;  /* 0x00200806241a7981 */ /* 0x000ee8000c1e1b00 */
[----:B---3--:R3:W-:Y:S04]  /*03f0*/  STG.E.128 desc[UR6][R34.64+0x2000], R24 ;  /* 0x0020001822007986 */ /* 0x0087e8000c101d06 */
[----:B0-----:R-:W4:Y:S04]  /*0400*/  LDG.E.64 R8, desc[UR6][R36.64+0x2800] ;  /* 0x0028000624087981 */ /* 0x001f28000c1e1b00 */
[----:B------:R-:W4:Y:S04]  /*0410*/  LDG.E.64 R10, desc[UR6][R36.64+0x2808] ;  /* 0x00280806240a7981 */ /* 0x000f28000c1e1b00 */
[----:B----4-:R0:W-:Y:S04]  /*0420*/  STG.E.128 desc[UR6][R34.64+0x2800], R8 ;  /* 0x0028000822007986 */ /* 0x0101e8000c101d06 */
[----:B-1----:R-:W4:Y:S04]  /*0430*/  LDG.E.64 R12, desc[UR6][R36.64+0x3000] ;  /* 0x00300006240c7981 */ /* 0x002f28000c1e1b00 */
[----:B------:R-:W4:Y:S04]  /*0440*/  LDG.E.64 R14, desc[UR6][R36.64+0x3008] ;  /* 0x00300806240e7981 */ /* 0x000f28000c1e1b00 */
[----:B----4-:R-:W-:Y:S04]  /*0450*/  STG.E.128 desc[UR6][R34.64+0x3000], R12 ;  /* 0x0030000c22007986 */ /* 0x010fe8000c101d06 */
[----:B--2---:R-:W2:Y:S04]  /*0460*/  LDG.E.64 R16, desc[UR6][R36.64+0x3800] ;  /* 0x0038000624107981 */ /* 0x004ea8000c1e1b00 */
[----:B------:R-:W2:Y:S01]  /*0470*/  LDG.E.64 R18, desc[UR6][R36.64+0x3808] ;  /* 0x0038080624127981 */ /* 0x000ea2000c1e1b00 */
[----:B---3--:R-:W-:-:S03]  /*0480*/  IMAD.WIDE R24, R2, 0x10, R32 ;  /* 0x0000001002187825 */ /* 0x008fc600078e0220 */
[----:B--2---:R-:W-:Y:S04]  /*0490*/  STG.E.128 desc[UR6][R34.64+0x3800], R16 ;  /* 0x0038001022007986 */ /* 0x004fe8000c101d06 */
[----:B------:R-:W2:Y:S04]  /*04a0*/  LDG.E.64 R20, desc[UR6][R36.64+0x4000] ;  /* 0x0040000624147981 */ /* 0x000ea8000c1e1b00 */
[----:B------:R1:W2:Y:S02]  /*04b0*/  LDG.E.64 R22, desc[UR6][R36.64+0x4008] ;  /* 0x0040080624167981 */ /* 0x0002a4000c1e1b00 */
[----:B-1----:R-:W-:-:S04]  /*04c0*/  IADD3 R36, P1, PT, R24, UR10, RZ ;  /* 0x0000000a18247c10 */ /* 0x002fc8000ff3e0ff */
[----:B------:R-:W-:Y:S01]  /*04d0*/  IADD3.X R37, PT, PT, R25, UR11, RZ, P1, !PT ;  /* 0x0000000b19257c10 */ /* 0x000fe20008ffe4ff */
[----:B--2---:R1:W-:Y:S04]  /*04e0*/  STG.E.128 desc[UR6][R34.64+0x4000], R20 ;  /* 0x0040001422007986 */ /* 0x0043e8000c101d06 */
[----:B0-----:R-:W2:Y:S04]  /*04f0*/  LDG.E.64 R8, desc[UR6][R36.64] ;  /* 0x0000000624087981 */ /* 0x001ea8000c1e1b00 */
[----:B------:R-:W2:Y:S01]  /*0500*/  LDG.E.64 R10, desc[UR6][R36.64+0x8] ;  /* 0x00000806240a7981 */ /* 0x000ea2000c1e1b00 */
[----:B-1----:R-:W-:-:S04]  /*0510*/  IADD3 R34, P1, PT, R24, UR8, RZ ;  /* 0x0000000818227c10 */ /* 0x002fc8000ff3e0ff */
        /* <DEDUP_REMOVED lines=10> */
[----:B---3--:R2:W-:Y:S04]  /*05c0*/  STG.E.128 desc[UR6][R34.64+0x1800], R20 ;  /* 0x0018001422007986 */ /* 0x0085e8000c101d06 */
[----:B------:R-:W3:Y:S04]  /*05d0*/  LDG.E.64 R24, desc[UR6][R36.64+0x2000] ;  /* 0x0020000624187981 */ /* 0x000ee8000c1e1b00 */
[----:B------:R-:W3:Y:S04]  /*05e0*/  LDG.E.64 R26, desc[UR6][R36.64+0x2008] ;  /* 0x00200806241a7981 */ /* 0x000ee8000c1e1b00 */
[----:B---3--:R2:W-:Y:S04]  /*05f0*/  STG.E.128 desc[UR6][R34.64+0x2000], R24 ;  /* 0x0020001822007986 */ /* 0x0085e8000c101d06 */
[----:B0-----:R-:W3:Y:S04]  /*0600*/  LDG.E.64 R8, desc[UR6][R36.64+0x2800] ;  /* 0x0028000624087981 */ /* 0x001ee8000c1e1b00 */
[----:B------:R-:W3:Y:S04]  /*0610*/  LDG.E.64 R10, desc[UR6][R36.64+0x2808] ;  /* 0x00280806240a7981 */ /* 0x000ee8000c1e1b00 */
[----:B---3--:R2:W-:Y:S04]  /*0620*/  STG.E.128 desc[UR6][R34.64+0x2800], R8 ;  /* 0x0028000822007986 */ /* 0x0085e8000c101d06 */
[----:B-1----:R-:W3:Y:S04]  /*0630*/  LDG.E.64 R12, desc[UR6][R36.64+0x3000] ;  /* 0x00300006240c7981 */ /* 0x002ee8000c1e1b00 */
[----:B------:R-:W3:Y:S01]  /*0640*/  LDG.E.64 R14, desc[UR6][R36.64+0x3008] ;  /* 0x00300806240e7981 */ /* 0x000ee2000c1e1b00 */
[----:B------:R-:W-:Y:S01]  /*0650*/  VIADD R5, R5, 0x10 ;  /* 0x0000001005057836 */ /* 0x000fe20000000000 */
[----:B------:R-:W-:Y:S01]  /*0660*/  IADD3 R4, P2, PT, R4, 0x8000, RZ ;  /* 0x0000800004047810 */ /* 0x000fe20007f5e0ff */
[----:B------:R-:W-:-:S03]  /*0670*/  VIADD R2, R2, 0x800 ;  /* 0x0000080002027836 */ /* 0x000fc60000000000 */
[----:B------:R-:W-:Y:S01]  /*0680*/  ISETP.NE.AND P1, PT, R5, RZ, PT ;  /* 0x000000ff0500720c */ /* 0x000fe20003f25270 */
[----:B------:R-:W-:Y:S01]  /*0690*/  IMAD.X R3, RZ, RZ, R3, P2 ;  /* 0x000000ffff037224 */ /* 0x000fe200010e0603 */
[----:B---3--:R2:W-:Y:S11]  /*06a0*/  STG.E.128 desc[UR6][R34.64+0x3000], R12 ;  /* 0x0030000c22007986 */ /* 0x0085f6000c101d06 */
[----:B------:R-:W-:Y:S05]  /*06b0*/  @P1 BRA `(.L_x_33) ;  /* 0xfffffffc00041947 */ /* 0x000fea000383ffff */
.L_x_32:
[----:B------:R-:W-:Y:S05]  /*06c0*/  @!P0 EXIT ;  /* 0x000000000000894d */ /* 0x000fea0003800000 */
[----:B------:R-:W0:Y:S01]  /*06d0*/  LDCU UR4, c[0x0][0x384] ;  /* 0x00007080ff0477ac */ /* 0x000e220008000800 */
[----:B------:R-:W-:Y:S01]  /*06e0*/  ISETP.GE.U32.AND P0, PT, R6, 0x8, PT ;  /* 0x000000080600780c */ /* 0x000fe20003f06070 */
[----:B0-----:R-:W-:-:S06]  /*06f0*/  ULOP3.LUT UR5, UR4, 0x7, URZ, 0xc0, !UPT ;  /* 0x0000000704057892 */ /* 0x001fcc000f8ec0ff */
[----:B------:R-:W-:-:S06]  /*0700*/  ISETP.NE.AND P1, PT, RZ, UR5, PT ;  /* 0x00000005ff007c0c */ /* 0x000fcc000bf25270 */
[----:B------:R-:W-:Y:S07]  /*0710*/  @!P0 BRA `(.L_x_34) ;  /* 0x0000000000708947 */ /* 0x000fee0003800000 */
[----:B------:R-:W-:-:S04]  /*0720*/  IMAD R3, R7, 0x80, R0 ;  /* 0x0000008007037824 */ /* 0x000fc800078e0200 */
[----:B------:R-:W-:-:S05]  /*0730*/  IMAD.WIDE R4, R3, 0x10, R30 ;  /* 0x0000001003047825 */ /* 0x000fca00078e021e */
[----:B--2---:R-:W2:Y:S04]  /*0740*/  LDG.E.64 R8, desc[UR6][R4.64] ;  /* 0x0000000604087981 */ /* 0x004ea8000c1e1b00 */
[----:B------:R-:W2:Y:S01]  /*0750*/  LDG.E.64 R10, desc[UR6][R4.64+0x8] ;  /* 0x00000806040a7981 */ /* 0x000ea2000c1e1b00 */
[----:B------:R-:W-:-:S05]  /*0760*/  IMAD.WIDE R2, R3, 0x10, R28 ;  /* 0x0000001003027825 */ /* 0x000fca00078e021c */
        /* <DEDUP_REMOVED lines=10> */
[----:B------:R-:W4:Y:S04]  /*0810*/  LDG.E.64 R24, desc[UR6][R4.64+0x2000] ;  /* 0x0020000604187981 */ /* 0x000f28000c1e1b00 */
[----:B------:R-:W4:Y:S04]  /*0820*/  LDG.E.64 R26, desc[UR6][R4.64+0x2008] ;  /* 0x00200806041a7981 */ /* 0x000f28000c1e1b00 */
[----:B----4-:R3:W-:Y:S04]  /*0830*/  STG.E.128 desc[UR6][R2.64+0x2000], R24 ;  /* 0x0020001802007986 */ /* 0x0107e8000c101d06 */
[----:B0-----:R-:W4:Y:S04]  /*0840*/  LDG.E.64 R8, desc[UR6][R4.64+0x2800] ;  /* 0x0028000604087981 */ /* 0x001f28000c1e1b00 */
[----:B------:R-:W4:Y:S04]  /*0850*/  LDG.E.64 R10, desc[UR6][R4.64+0x2808] ;  /* 0x00280806040a7981 */ /* 0x000f28000c1e1b00 */
[----:B----4-:R3:W-:Y:S04]  /*0860*/  STG.E.128 desc[UR6][R2.64+0x2800], R8 ;  /* 0x0028000802007986 */ /* 0x0107e8000c101d06 */
[----:B-1----:R-:W4:Y:S04]  /*0870*/  LDG.E.64 R12, desc[UR6][R4.64+0x3000] ;  /* 0x00300006040c7981 */ /* 0x002f28000c1e1b00 */
[----:B------:R-:W4:Y:S04]  /*0880*/  LDG.E.64 R14, desc[UR6][R4.64+0x3008] ;  /* 0x00300806040e7981 */ /* 0x000f28000c1e1b00 */
[----:B----4-:R3:W-:Y:S04]  /*0890*/  STG.E.128 desc[UR6][R2.64+0x3000], R12 ;  /* 0x0030000c02007986 */ /* 0x0107e8000c101d06 */
[----:B--2---:R-:W2:Y:S04]  /*08a0*/  LDG.E.64 R16, desc[UR6][R4.64+0x3800] ;  /* 0x0038000604107981 */ /* 0x004ea8000c1e1b00 */
[----:B------:R-:W2:Y:S01]  /*08b0*/  LDG.E.64 R18, desc[UR6][R4.64+0x3808] ;  /* 0x0038080604127981 */ /* 0x000ea2000c1e1b00 */
[----:B------:R-:W-:-:S03]  /*08c0*/  IADD3 R7, PT, PT, R7, 0x8, RZ ;  /* 0x0000000807077810 */ /* 0x000fc60007ffe0ff */
[----:B--2---:R3:W-:Y:S04]  /*08d0*/  STG.E.128 desc[UR6][R2.64+0x3800], R16 ;  /* 0x0038001002007986 */ /* 0x0047e8000c101d06 */
.L_x_34:
[----:B------:R-:W-:Y:S05]  /*08e0*/  @!P1 EXIT ;  /* 0x000000000000994d */ /* 0x000fea0003800000 */
[----:B------:R-:W-:Y:S02]  /*08f0*/  UISETP.GE.U32.AND UP0, UPT, UR5, 0x4, UPT ;  /* 0x000000040500788c */ /* 0x000fe4000bf06070 */
[----:B------:R-:W-:-:S06]  /*0900*/  ULOP3.LUT UR4, UR4, 0x3, URZ, 0xc0, !UPT ;  /* 0x0000000304047892 */ /* 0x000fcc000f8ec0ff */
[----:B------:R-:W-:Y:S01]  /*0910*/  ISETP.NE.AND P0, PT, RZ, UR4, PT ;  /* 0x00000004ff007c0c */ /* 0x000fe2000bf05270 */
[----:B------:R-:W-:-:S12]  /*0920*/  BRA.U !UP0, `(.L_x_35) ;  /* 0x0000000108407547 */ /* 0x000fd8000b800000 */
[----:B---3--:R-:W-:-:S04]  /*0930*/  IMAD R3, R7, 0x80, R0 ;  /* 0x0000008007037824 */ /* 0x008fc800078e0200 */
        /* <DEDUP_REMOVED lines=11> */
[----:B------:R-:W2:Y:S04]  /*09f0*/  LDG.E.64 R20, desc[UR6][R30.64+0x1800] ;  /* 0x001800061e147981 */ /* 0x000ea8000c1e1b00 */
[----:B------:R-:W2:Y:S01]  /*0a00*/  LDG.E.64 R22, desc[UR6][R30.64+0x1808] ;  /* 0x001808061e167981 */ /* 0x000ea2000c1e1b00 */
[----:B------:R-:W-:-:S03]  /*0a10*/  VIADD R7, R7, 0x4 ;  /* 0x0000000407077836 */ /* 0x000fc60000000000 */
[----:B--2---:R0:W-:Y:S04]  /*0a20*/  STG.E.128 desc[UR6][R2.64+0x1800], R20 ;  /* 0x0018001402007986 */ /* 0x0041e8000c101d06 */
.L_x_35:
[----:B------:R-:W-:Y:S05]  /*0a30*/  @!P0 EXIT ;  /* 0x000000000000894d */ /* 0x000fea0003800000 */
[----:B0-23--:R-:W-:Y:S01]  /*0a40*/  IADD3 R10, P0, PT, R32, UR10, RZ ;  /* 0x0000000a200a7c10 */ /* 0x00dfe2000ff1e0ff */
[----:B------:R-:W-:Y:S01]  /*0a50*/  IMAD R13, R7, 0x80, R0 ;  /* 0x00000080070d7824 */ /* 0x000fe200078e0200 */
[----:B------:R-:W-:Y:S02]  /*0a60*/  UIADD3 UR4, UPT, UPT, -UR4, URZ, URZ ;  /* 0x000000ff04047290 */ /* 0x000fe4000fffe1ff */
[----:B------:R-:W-:-:S10]  /*0a70*/  IADD3.X R11, PT, PT, R33, UR11, RZ, P0, !PT ;  /* 0x0000000b210b7c10 */ /* 0x000fd400087fe4ff */
.L_x_36:
[----:B------:R-:W-:-:S05]  /*0a80*/  IMAD.WIDE R8, R13, 0x10, R10 ;  /* 0x000000100d087825 */ /* 0x000fca00078e020a */
[----:B0-----:R-:W2:Y:S04]  /*0a90*/  LDG.E.64 R4, desc[UR6][R8.64] ;  /* 0x0000000608047981 */ /* 0x001ea8000c1e1b00 */
[----:B------:R-:W2:Y:S01]  /*0aa0*/  LDG.E.64 R6, desc[UR6][R8.64+0x8] ;  /* 0x0000080608067981 */ /* 0x000ea2000c1e1b00 */
[----:B------:R-:W-:Y:S01]  /*0ab0*/  IMAD.WIDE R2, R13, 0x10, R28 ;  /* 0x000000100d027825 */ /* 0x000fe200078e021c */
[----:B------:R-:W-:-:S03]  /*0ac0*/  UIADD3 UR4, UPT, UPT, UR4, 0x1, URZ ;  /* 0x0000000104047890 */ /* 0x000fc6000fffe0ff */
[----:B------:R-:W-:Y:S01]  /*0ad0*/  VIADD R13, R13, 0x80 ;  /* 0x000000800d0d7836 */ /* 0x000fe20000000000 */
[----:B------:R-:W-:Y:S01]  /*0ae0*/  UISETP.NE.AND UP0, UPT, UR4, URZ, UPT ;  /* 0x000000ff0400728c */ /* 0x000fe2000bf05270 */
[----:B--2---:R0:W-:Y:S08]  /*0af0*/  STG.E.128 desc[UR6][R2.64], R4 ;  /* 0x0000000402007986 */ /* 0x0041f0000c101d06 */
[----:B------:R-:W-:Y:S05]  /*0b00*/  BRA.U UP0, `(.L_x_36) ;  /* 0xfffffffd00dc7547 */ /* 0x000fea000b83ffff */
[----:B------:R-:W-:Y:S05]  /*0b10*/  EXIT ;  /* 0x000000000000794d */ /* 0x000fea0003800000 */
.L_x_31:
[----:B------:R-:W-:-:S13]  /*0b20*/  ISETP.GE.AND P0, PT, R5, 0x1, PT ;  /* 0x000000010500780c */ /* 0x000fda0003f06270 */
[----:B------:R-:W-:Y:S05]  /*0b30*/  @!P0 EXIT ;  /* 0x000000000000894d */ /* 0x000fea0003800000 */
[C---:B------:R-:W-:Y:S01]  /*0b40*/  ISETP.GE.U32.AND P0, PT, R5.reuse, 0x8, PT ;  /* 0x000000080500780c */ /* 0x040fe20003f06070 */
[----:B------:R-:W-:Y:S01]  /*0b50*/  HFMA2 R19, -RZ, RZ, 0, 0 ;  /* 0x00000000ff137431 */ /* 0x000fe200000001ff */
[----:B------:R-:W-:-:S11]  /*0b60*/  LOP3.LUT R3, R5, 0x7, RZ, 0xc0, !PT ;  /* 0x0000000705037812 */ /* 0x000fd600078ec0ff */
[----:B------:R-:W-:Y:S05]  /*0b70*/  @!P0 BRA `(.L_x_37) ;  /* 0x0000000000d08947 */ /* 0x000fea0003800000 */
[----:B------:R-:W-:Y:S01]  /*0b80*/  LOP3.LUT R19, R5, 0x7ffffff8, RZ, 0xc0, !PT ;  /* 0x7ffffff805137812 */ /* 0x000fe200078ec0ff */
[----:B------:R-:W-:-:S07]  /*0b90*/  IMAD.MOV.U32 R17, RZ, RZ, RZ ;  /* 0x000000ffff117224 */ /* 0x000fce00078e00ff */
.L_x_40:
[----:B------:R-:W-:-:S05]  /*0ba0*/  IMAD R21, R17, 0x80, R0 ;  /* 0x0000008011157824 */ /* 0x000fca00078e0200 */
[----:B------:R-:W-:-:S13]  /*0bb0*/  ISETP.GE.AND P0, PT, R21, R2, PT ;  /* 0x000000021500720c */ /* 0x000fda0003f06270 */
[----:B-1----:R-:W-:-:S05]  /*0bc0*/  @!P0 IMAD.WIDE.U32 R12, R21, 0x10, R30 ;  /* 0x00000010150c8825 */ /* 0x002fca00078e001e */
[----:B0-----:R-:W2:Y:S04]  /*0bd0*/  @!P0 LDG.E.64 R4, desc[UR6][R12.64] ;  /* 0x000000060c048981 */ /* 0x001ea8000c1e1b00 */
[----:B------:R-:W2:Y:S01]  /*0be0*/  @!P0 LDG.E.64 R6, desc[UR6][R12.64+0x8] ;  /* 0x000008060c068981 */ /* 0x000ea2000c1e1b00 */
[C---:B------:R-:W-:Y:S02]  /*0bf0*/  VIADD R25, R21.reuse, 0x80 ;  /* 0x0000008015197836 */ /* 0x040fe40000000000 */
[----:B------:R-:W-:-:S03]  /*0c00*/  @!P0 IMAD.WIDE.U32 R26, R21, 0x10, R28 ;  /* 0x00000010151a8825 */ /* 0x000fc600078e001c */
[C---:B------:R-:W-:Y:S01]  /*0c10*/  ISETP.GE.AND P1, PT, R25.reuse, R2, PT ;  /* 0x000000021900720c */ /* 0x040fe20003f26270 */
[----:B------:R-:W-:-:S04]  /*0c20*/  IMAD.WIDE R22, R25, 0x10, R30 ;  /* 0x0000001019167825 */ /* 0x000fc800078e021e */
[----:B------:R-:W-:Y:S01]  /*0c30*/  VIADD R15, R21, 0x100 ;  /* 0x00000100150f7836 */ /* 0x000fe20000000000 */
[----:B--2---:R0:W-:Y:S07]  /*0c40*/  @!P0 STG.E.128 desc[UR6][R26.64], R4 ;  /* 0x000000041a008986 */ /* 0x0041ee000c101d06 */
[----:B------:R-:W2:Y:S04]  /*0c50*/  @!P1 LDG.E.64 R8, desc[UR6][R22.64] ;  /* 0x0000000616089981 */ /* 0x000ea8000c1e1b00 */
[----:B------:R-:W2:Y:S01]  /*0c60*/  @!P1 LDG.E.64 R10, desc[UR6][R22.64+0x8] ;  /* 0x00000806160a9981 */ /* 0x000ea2000c1e1b00 */
[----:B------:R-:W-:Y:S01]  /*0c70*/  ISETP.GE.AND P0, PT, R15, R2, PT ;  /* 0x000000020f00720c */ /* 0x000fe20003f06270 */
[----:B------:R-:W-:Y:S01]  /*0c80*/  IMAD.WIDE R24, R25, 0x10, R28 ;  /* 0x0000001019187825 */ /* 0x000fe200078e021c */
[----:B------:R-:W-:-:S04]  /*0c90*/  IADD3 R33, PT, PT, R21, 0x180, RZ ;  /* 0x0000018015217810 */ /* 0x000fc80007ffe0ff */
[----:B--2---:R1:W-:Y:S07]  /*0ca0*/  @!P1 STG.E.128 desc[UR6][R24.64], R8 ;  /* 0x0000000818009986 */ /* 0x0043ee000c101d06 */
[----:B------:R-:W2:Y:S04]  /*0cb0*/  @!P0 LDG.E.64 R12, desc[UR6][R22.64+0x800] ;  /* 0x00080006160c8981 */ /* 0x000ea8000c1e1b00 */
[----:B------:R-:W2:Y:S01]  /*0cc0*/  @!P0 LDG.E.64 R14, desc[UR6][R22.64+0x808] ;  /* 0x00080806160e8981 */ /* 0x000ea2000c1e1b00 */
[----:B------:R-:W-:Y:S01]  /*0cd0*/  ISETP.GE.AND P1, PT, R33, R2, PT ;  /* 0x000000022100720c */ /* 0x000fe20003f26270 */
[----:B0-----:R-:W-:-:S02]  /*0ce0*/  VIADD R27, R21, 0x200 ;  /* 0x00000200151b7836 */ /* 0x001fc40000000000 */
[----:B--2---:R0:W-:Y:S10]  /*0cf0*/  @!P0 STG.E.128 desc[UR6][R24.64+0x800], R12 ;  /* 0x0008000c18008986 */ /* 0x0041f4000c101d06 */
[----:B------:R-:W2:Y:S04]  /*0d00*/  @!P1 LDG.E.64 R4, desc[UR6][R22.64+0x1000] ;  /* 0x0010000616049981 */ /* 0x000ea8000c1e1b00 */
[----:B------:R-:W2:Y:S01]  /*0d10*/  @!P1 LDG.E.64 R6, desc[UR6][R22.64+0x1008] ;  /* 0x0010080616069981 */ /* 0x000ea2000c1e1b00 */
[----:B------:R-:W-:Y:S01]  /*0d20*/  ISETP.GE.AND P0, PT, R27, R2, PT ;  /* 0x000000021b00720c */ /* 0x000fe20003f06270 */
[----:B------:R-:W-:-:S02]  /*0d30*/  VIADD R27, R21, 0x280 ;  /* 0x00000280151b7836 */ /* 0x000fc40000000000 */
[----:B--2---:R2:W-:Y:S10]  /*0d40*/  @!P1 STG.E.128 desc[UR6][R24.64+0x1000], R4 ;  /* 0x0010000418009986 */ /* 0x0045f4000c101d06 */
[----:B-1----:R-:W3:Y:S04]  /*0d50*/  @!P0 LDG.E.64 R8, desc[UR6][R22.64+0x1800] ;  /* 0x0018000616088981 */ /* 0x002ee8000c1e1b00 */
[----:B------:R-:W3:Y:S01]  /*0d60*/  @!P0 LDG.E.64 R10, desc[UR6][R22.64+0x1808] ;  /* 0x00180806160a8981 */ /* 0x000ee2000c1e1b00 */
[----:B------:R-:W-:Y:S01]  /*0d70*/  ISETP.GE.AND P1, PT, R27, R2, PT ;  /* 0x000000021b00720c */ /* 0x000fe20003f26270 */
[----:B------:R-:W-:-:S02]  /*0d80*/  VIADD R27, R21, 0x300 ;  /* 0x00000300151b7836 */ /* 0x000fc40000000000 */
[----:B---3--:R1:W-:Y:S10]  /*0d90*/  @!P0 STG.E.128 desc[UR6][R24.64+0x1800], R8 ;  /* 0x0018000818008986 */ /* 0x0083f4000c101d06 */
[----:B0-----:R-:W3:Y:S04]  /*0da0*/  @!P1 LDG.E.64 R12, desc[UR6][R22.64+0x2000] ;  /* 0x00200006160c9981 */ /* 0x001ee8000c1e1b00 */
[----:B------:R-:W3:Y:S01]  /*0db0*/  @!P1 LDG.E.64 R14, desc[UR6][R22.64+0x2008] ;  /* 0x00200806160e9981 */ /* 0x000ee2000c1e1b00 */
[----:B------:R-:W-:-:S03]  /*0dc0*/  ISETP.GE.AND P0, PT, R27, R2, PT ;  /* 0x000000021b00720c */ /* 0x000fc60003f06270 */
[----:B---3--:R1:W-:Y:S10]  /*0dd0*/  @!P1 STG.E.128 desc[UR6][R24.64+0x2000], R12 ;  /* 0x0020000c18009986 */ /* 0x0083f4000c101d06 */
[----:B--2---:R-:W2:Y:S04]  /*0de0*/  @!P0 LDG.E.64 R4, desc[UR6][R22.64+0x2800] ;  /* 0x0028000616048981 */ /* 0x004ea8000c1e1b00 */
[----:B------:R-:W2:Y:S01]  /*0df0*/  @!P0 LDG.E.64 R6, desc[UR6][R22.64+0x2808] ;  /* 0x0028080616068981 */ /* 0x000ea2000c1e1b00 */
[----:B------:R-:W-:Y:S01]  /*0e00*/  IADD3 R21, PT, PT, R21, 0x380, RZ ;  /* 0x0000038015157810 */ /* 0x000fe20007ffe0ff */
[----:B------:R-:W-:Y:S01]  /*0e10*/  VIADD R17, R17, 0x8 ;  /* 0x0000000811117836 */ /* 0x000fe20000000000 */
[----:B------:R-:W-:Y:S04]  /*0e20*/  BSSY.RECONVERGENT B0, `(.L_x_38) ;  /* 0x0000008000007945 */ /* 0x000fe80003800200 */
[----:B------:R-:W-:Y:S01]  /*0e30*/  ISETP.NE.AND P1, PT, R17, R19, PT ;  /* 0x000000131100720c */ /* 0x000fe20003f25270 */
[----:B--2---:R1:W-:Y:S01]  /*0e40*/  @!P0 STG.E.128 desc[UR6][R24.64+0x2800], R4 ;  /* 0x0028000418008986 */ /* 0x0043e2000c101d06 */
[----:B------:R-:W-:-:S13]  /*0e50*/  ISETP.GE.AND P0, PT, R21, R2, PT ;  /* 0x000000021500720c */ /* 0x000fda0003f06270 */
[----:B------:R-:W-:Y:S05]  /*0e60*/  @P0 BRA `(.L_x_39) ;  /* 0x00000000000c0947 */ /* 0x000fea0003800000 */
[----:B-1----:R-:W2:Y:S04]  /*0e70*/  LDG.E.64 R4, desc[UR6][R22.64+0x3000] ;  /* 0x0030000616047981 */ /* 0x002ea8000c1e1b00 */
[----:B------:R-:W2:Y:S04]  /*0e80*/  LDG.E.64 R6, desc[UR6][R22.64+0x3008] ;  /* 0x0030080616067981 */ /* 0x000ea8000c1e1b00 */
[----:B--2---:R0:W-:Y:S02]  /*0e90*/  STG.E.128 desc[UR6][R24.64+0x3000], R4 ;  /* 0x0030000418007986 */ /* 0x0041e4000c101d06 */
.L_x_39:
[----:B------:R-:W-:Y:S05]  /*0ea0*/  BSYNC.RECONVERGENT B0 ;  /* 0x0000000000007941 */ /* 0x000fea0003800200 */
.L_x_38:
[----:B------:R-:W-:Y:S05]  /*0eb0*/  @P1 BRA `(.L_x_40) ;  /* 0xfffffffc00381947 */ /* 0x000fea000383ffff */
.L_x_37:
[----:B------:R-:W-:-:S13]  /*0ec0*/  ISETP.NE.AND P0, PT, R3, RZ, PT ;  /* 0x000000ff0300720c */ /* 0x000fda0003f05270 */
[----:B------:R-:W-:Y:S05]  /*0ed0*/  @!P0 EXIT ;  /* 0x000000000000894d */ /* 0x000fea0003800000 */
[----:B------:R-:W2:Y:S01]  /*0ee0*/  LDC R16, c[0x0][0x384] ;  /* 0x0000e100ff107b82 */ /* 0x000ea20000000800 */
[----:B------:R-:W-:Y:S02]  /*0ef0*/  ISETP.GE.U32.AND P1, PT, R3, 0x4, PT ;  /* 0x000000040300780c */ /* 0x000fe40003f26070 */
[----:B--2---:R-:W-:-:S04]  /*0f00*/  LOP3.LUT R17, R16, 0x3, RZ, 0xc0, !PT ;  /* 0x0000000310117812 */ /* 0x004fc800078ec0ff */
[----:B------:R-:W-:-:S07]  /*0f10*/  ISETP.NE.AND P0, PT, R17, RZ, PT ;  /* 0x000000ff1100720c */ /* 0x000fce0003f05270 */
[----:B------:R-:W-:Y:S06]  /*0f20*/  @!P1 BRA `(.L_x_41) ;  /* 0x0000000000749947 */ /* 0x000fec0003800000 */
[----:B------:R-:W-:-:S05]  /*0f30*/  IMAD R3, R19, 0x80, R0 ;  /* 0x0000008013037824 */ /* 0x000fca00078e0200 */
[----:B------:R-:W-:-:S13]  /*0f40*/  ISETP.GE.AND P2, PT, R3, R2, PT ;  /* 0x000000020300720c */ /* 0x000fda0003f46270 */
[----:B-1----:R-:W-:-:S05]  /*0f50*/  @!P2 IMAD.WIDE R12, R3, 0x10, R30 ;  /* 0x00000010030ca825 */ /* 0x002fca00078e021e */
[----:B0-----:R-:W2:Y:S04]  /*0f60*/  @!P2 LDG.E.64 R4, desc[UR6][R12.64] ;  /* 0x000000060c04a981 */ /* 0x001ea8000c1e1b00 */
        /* <DEDUP_REMOVED lines=14> */
[----:B------:R-:W3:Y:S04]  /*1050*/  @!P2 LDG.E.64 R12, desc[UR6][R26.64] ;  /* 0x000000061a0ca981 */ /* 0x000ee8000c1e1b00 */
[----:B------:R-:W3:Y:S01]  /*1060*/  @!P2 LDG.E.64 R14, desc[UR6][R26.64+0x8] ;  /* 0x000008061a0ea981 */ /* 0x000ee2000c1e1b00 */
[----:B------:R-:W-:Y:S01]  /*1070*/  ISETP.GE.AND P1, PT, R3, R2, PT ;  /* 0x000000020300720c */ /* 0x000fe20003f26270 */
[----:B0-----:R-:W-:-:S12]  /*1080*/  @!P2 IMAD.WIDE R20, R33, 0x10, R28 ;  /* 0x000000102114a825 */ /* 0x001fd800078e021c */
[C---:B------:R-:W-:Y:S01]  /*1090*/  @!P1 IMAD.WIDE R22, R3.reuse, 0x10, R30 ;  /* 0x0000001003169825 */ /* 0x040fe200078e021e */
[----:B---3--:R2:W-:Y:S04]  /*10a0*/  @!P2 STG.E.128 desc[UR6][R20.64], R12 ;  /* 0x0000000c1400a986 */ /* 0x0085e8000c101d06 */
[----:B------:R-:W3:Y:S04]  /*10b0*/  @!P1 LDG.E.64 R4, desc[UR6][R22.64] ;  /* 0x0000000616049981 */ /* 0x000ee8000c1e1b00 */
[----:B------:R-:W3:Y:S01]  /*10c0*/  @!P1 LDG.E.64 R6, desc[UR6][R22.64+0x8] ;  /* 0x0000080616069981 */ /* 0x000ee2000c1e1b00 */
[----:B------:R-:W-:-:S04]  /*10d0*/  @!P1 IMAD.WIDE R32, R3, 0x10, R28 ;  /* 0x0000001003209825 */ /* 0x000fc800078e021c */
[----:B------:R-:W-:Y:S01]  /*10e0*/  VIADD R19, R19, 0x4 ;  /* 0x0000000413137836 */ /* 0x000fe20000000000 */
[----:B---3--:R2:W-:Y:S06]  /*10f0*/  @!P1 STG.E.128 desc[UR6][R32.64], R4 ;  /* 0x0000000420009986 */ /* 0x0085ec000c101d06 */
.L_x_41:
[----:B------:R-:W-:Y:S05]  /*1100*/  @!P0 EXIT ;  /* 0x000000000000894d */ /* 0x000fea0003800000 */
[----:B------:R-:W-:Y:S02]  /*1110*/  ISETP.NE.AND P1, PT, R17, 0x1, PT ;  /* 0x000000011100780c */ /* 0x000fe40003f25270 */
[----:B------:R-:W-:-:S04]  /*1120*/  LOP3.LUT R16, R16, 0x1, RZ, 0xc0, !PT ;  /* 0x0000000110107812 */ /* 0x000fc800078ec0ff */
[----:B------:R-:W-:-:S07]  /*1130*/  ISETP.NE.U32.AND P0, PT, R16, 0x1, PT ;  /* 0x000000011000780c */ /* 0x000fce0003f05070 */
[----:B------:R-:W-:Y:S06]  /*1140*/  @!P1 BRA `(.L_x_42) ;  /* 0x00000000003c9947 */ /* 0x000fec0003800000 */
[----:B-12---:R-:W-:-:S05]  /*1150*/  IMAD R15, R19, 0x80, R0 ;  /* 0x00000080130f7824 */ /* 0x006fca00078e0200 */
[----:B------:R-:W-:-:S13]  /*1160*/  ISETP.GE.AND P1, PT, R15, R2, PT ;  /* 0x000000020f00720c */ /* 0x000fda0003f26270 */
[----:B------:R-:W-:-:S05]  /*1170*/  @!P1 IMAD.WIDE R12, R15, 0x10, R30 ;  /* 0x000000100f0c9825 */ /* 0x000fca00078e021e */
[----:B0-----:R-:W2:Y:S04]  /*1180*/  @!P1 LDG.E.64 R4, desc[UR6][R12.64] ;  /* 0x000000060c049981 */ /* 0x001ea8000c1e1b00 */
[----:B------:R-:W2:Y:S01]  /*1190*/  @!P1 LDG.E.64 R6, desc[UR6][R12.64+0x8] ;  /* 0x000008060c069981 */ /* 0x000ea2000c1e1b00 */
[C---:B------:R-:W-:Y:S01]  /*11a0*/  IADD3 R21, PT, PT, R15.reuse, 0x80, RZ ;  /* 0x000000800f157810 */ /* 0x040fe20007ffe0ff */
        /* <DEDUP_REMOVED lines=9> */
.L_x_42:
[----:B------:R-:W-:Y:S05]  /*1240*/  @P0 EXIT ;  /* 0x000000000000094d */ /* 0x000fea0003800000 */
[----:B------:R-:W-:-:S05]  /*1250*/  IMAD R19, R19, 0x80, R0 ;  /* 0x0000008013137824 */ /* 0x000fca00078e0200 */
[----:B------:R-:W-:-:S13]  /*1260*/  ISETP.GE.AND P0, PT, R19, R2, PT ;  /* 0x000000021300720c */ /* 0x000fda0003f06270 */
[----:B------:R-:W-:Y:S05]  /*1270*/  @P0 EXIT ;  /* 0x000000000000094d */ /* 0x000fea0003800000 */
[----:B------:R-:W-:-:S05]  /*1280*/  IMAD.WIDE R30, R19, 0x10, R30 ;  /* 0x00000010131e7825 */ /* 0x000fca00078e021e */
[----:B0123--:R-:W2:Y:S04]  /*1290*/  LDG.E.64 R4, desc[UR6][R30.64] ;  /* 0x000000061e047981 */ /* 0x00fea8000c1e1b00 */
[----:B------:R-:W2:Y:S01]  /*12a0*/  LDG.E.64 R6, desc[UR6][R30.64+0x8] ;  /* 0x000008061e067981 */ /* 0x000ea2000c1e1b00 */
[----:B------:R-:W-:-:S05]  /*12b0*/  IMAD.WIDE R28, R19, 0x10, R28 ;  /* 0x00000010131c7825 */ /* 0x000fca00078e021c */
[----:B--2---:R-:W-:Y:S01]  /*12c0*/  STG.E.128 desc[UR6][R28.64], R4 ;  /* 0x000000041c007986 */ /* 0x004fe2000c101d06 */
[----:B------:R-:W-:Y:S05]  /*12d0*/  EXIT ;  /* 0x000000000000794d */ /* 0x000fea0003800000 */
.L_x_43:
        /* <DEDUP_REMOVED lines=10> */
.L_x_72:


//--------------------- .text._ZN3cub18CUB_300001_SM_10006detail8for_each13static_kernelINS2_12policy_hub_t12policy_500_tEmN6thrust24THRUST_300001_SM_1000_NS8cuda_cub20__uninitialized_fill7functorINS7_10device_ptrINS7_7complexIdEEEESD_EEEEvT0_T1_ --------------------------
	.section	.text._ZN3cub18CUB_300001_SM_10006detail8for_each13static_kernelINS2_12policy_hub_t12policy_500_tEmN6thrust24THRUST_300001_SM_1000_NS8cuda_cub20__uninitialized_fill7functorINS7_10device_ptrINS7_7complexIdEEEESD_EEEEvT0_T1_,"ax",@progbits
	.align	128
        .global         _ZN3cub18CUB_300001_SM_10006detail8for_each13static_kernelINS2_12policy_hub_t12policy_500_tEmN6thrust24THRUST_300001_SM_1000_NS8cuda_cub20__uninitialized_fill7functorINS7_10device_ptrINS7_7complexIdEEEESD_EEEEvT0_T1_
        .type           _ZN3cub18CUB_300001_SM_10006detail8for_each13static_kernelINS2_12policy_hub_t12policy_500_tEmN6thrust24THRUST_300001_SM_1000_NS8cuda_cub20__uninitialized_fill7functorINS7_10device_ptrINS7_7complexIdEEEESD_EEEEvT0_T1_,@function
        .size           _ZN3cub18CUB_300001_SM_10006detail8for_each13static_kernelINS2_12policy_hub_t12policy_500_tEmN6thrust24THRUST_300001_SM_1000_NS8cuda_cub20__uninitialized_fill7functorINS7_10device_ptrINS7_7complexIdEEEESD_EEEEvT0_T1_,(.L_x_73 - _ZN3cub18CUB_300001_SM_10006detail8for_each13static_kernelINS2_12policy_hub_t12policy_500_tEmN6thrust24THRUST_300001_SM_1000_NS8cuda_cub20__uninitialized_fill7functorINS7_10device_ptrINS7_7complexIdEEEESD_EEEEvT0_T1_)
        .other          _ZN3cub18CUB_300001_SM_10006detail8for_each13static_kernelINS2_12policy_hub_t12policy_500_tEmN6thrust24THRUST_300001_SM_1000_NS8cuda_cub20__uninitialized_fill7functorINS7_10device_ptrINS7_7complexIdEEEESD_EEEEvT0_T1_,@"STO_CUDA_ENTRY STV_DEFAULT"
_ZN3cub18CUB_300001_SM_10006detail8for_each13static_kernelINS2_12policy_hub_t12policy_500_tEmN6thrust24THRUST_300001_SM_1000_NS8cuda_cub20__uninitialized_fill7functorINS7_10device_ptrINS7_7complexIdEEEESD_EEEEvT0_T1_:
.text._ZN3cub18CUB_300001_SM_10006detail8for_each13static_kernelINS2_12policy_hub_t12policy_500_tEmN6thrust24THRUST_300001_SM_1000_NS8cuda_cub20__uninitialized_fill7functorINS7_10device_ptrINS7_7complexIdEEEESD_EEEEvT0_T1_:
[----:B------:R-:W-:Y:S08]  /*0000*/  LDC R1, c[0x0][0x37c] ;  /* 0x0000df00ff017b82 */ /* 0x000ff00000000800 */
[----:B------:R-:W0:Y:S01]  /*0010*/  S2UR UR4, SR_CTAID.X ;  /* 0x00000000000479c3 */ /* 0x000e220000002500 */
[----:B------:R-:W1:Y:S01]  /*0020*/  LDCU.64 UR6, c[0x0][0x380] ;  /* 0x00007000ff0677ac */ /* 0x000e620008000a00 */
[----:B------:R-:W2:Y:S01]  /*0030*/  LDCU.64 UR8, c[0x0][0x358] ;  /* 0x00006b00ff0877ac */ /* 0x000ea20008000a00 */
[----:B0-----:R-:W-:-:S04]  /*0040*/  UIMAD.WIDE.U32 UR4, UR4, 0x200, URZ ;  /* 0x00000200040478a5 */ /* 0x001fc8000f8e00ff */
[----:B-1----:R-:W-:-:S04]  /*0050*/  UIADD3 UR6, UP0, UPT, -UR4, UR6, URZ ;  /* 0x0000000604067290 */ /* 0x002fc8000ff1e1ff */
[----:B------:R-:W-:Y:S02]  /*0060*/  UIADD3.X UR7, UPT, UPT, ~UR5, UR7, URZ, UP0, !UPT ;  /* 0x0000000705077290 */ /* 0x000fe400087fe5ff */
[----:B------:R-:W-:-:S04]  /*0070*/  UISETP.GE.U32.AND UP0, UPT, UR6, 0x200, UPT ;  /* 0x000002000600788c */ /* 0x000fc8000bf06070 */
[----:B------:R-:W-:-:S09]  /*0080*/  UISETP.GE.U32.AND.EX UP0, UPT, UR7, URZ, UPT, UP0 ;  /* 0x000000ff0700728c */ /* 0x000fd2000bf06100 */
[----:B--2---:R-:W-:Y:S05]  /*0090*/  BRA.U !UP0, `(.L_x_44) ;  /* 0x00000001082c7547 */ /* 0x004fea000b800000 */
[----:B------:R-:W0:Y:S01]  /*00a0*/  S2R R0, SR_TID.X ;  /* 0x0000000000007919 */ /* 0x000e220000002100 */
[----:B------:R-:W1:Y:S01]  /*00b0*/  LDCU.64 UR6, c[0x0][0x390] ;  /* 0x00007200ff0677ac */ /* 0x000e620008000a00 */
[----:B------:R-:W2:Y:S08]  /*00c0*/  LDC.64 R4, c[0x0][0x3a0] ;  /* 0x0000e800ff047b82 */ /* 0x000eb00000000a00 */
[----:B------:R-:W2:Y:S01]  /*00d0*/  LDC.64 R6, c[0x0][0x3a8] ;  /* 0x0000ea00ff067b82 */ /* 0x000ea20000000a00 */
[----:B0-----:R-:W-:-:S05]  /*00e0*/  IADD3 R0, P0, PT, R0, UR4, RZ ;  /* 0x0000000400007c10 */ /* 0x001fca000ff1e0ff */
[----:B------:R-:W-:Y:S01]  /*00f0*/  IMAD.X R3, RZ, RZ, UR5, P0 ;  /* 0x00000005ff037e24 */ /* 0x000fe200080e06ff */
[----:B-1----:R-:W-:-:S04]  /*0100*/  LEA R2, P0, R0, UR6, 0x4 ;  /* 0x0000000600027c11 */ /* 0x002fc8000f8020ff */
[----:B------:R-:W-:-:S05]  /*0110*/  LEA.HI.X R3, R0, UR7, R3, 0x4, P0 ;  /* 0x0000000700037c11 */ /* 0x000fca00080f2403 */
[----:B--2---:R-:W-:Y:S04]  /*0120*/  STG.E.128 desc[UR8][R2.64], R4 ;  /* 0x0000000402007986 */ /* 0x004fe8000c101d08 */
[----:B------:R-:W-:Y:S01]  /*0130*/  STG.E.128 desc[UR8][R2.64+0x1000], R4 ;  /* 0x0010000402007986 */ /* 0x000fe2000c101d08 */
[----:B------:R-:W-:Y:S05]  /*0140*/  EXIT ;  /* 0x000000000000794d */ /* 0x000fea0003800000 */
.L_x_44:
[----:B------:R-:W0:Y:S01]  /*0150*/  S2R R0, SR_TID.X ;  /* 0x0000000000007919 */ /* 0x000e220000002100 */
[----:B------:R-:W1:Y:S01]  /*0160*/  LDCU.64 UR10, c[0x0][0x390] ;  /* 0x00007200ff0a77ac */ /* 0x000e620008000a00 */
[----:B------:R-:W2:Y:S01]  /*0170*/  LDC.64 R4, c[0x0][0x3a0] ;  /* 0x0000e800ff047b82 */ /* 0x000ea20000000a00 */
[----:B------:R-:W-:Y:S02]  /*0180*/  IMAD.U32 R3, RZ, RZ, UR7 ;  /* 0x00000007ff037e24 */ /* 0x000fe4000f8e00ff */
[----:B------:R-:W-:-:S05]  /*0190*/  IMAD.U32 R8, RZ, RZ, UR7 ;  /* 0x00000007ff087e24 */ /* 0x000fca000f8e00ff */
[----:B------:R-:W2:Y:S01]  /*01a0*/  LDC.64 R6, c[0x0][0x3a8] ;  /* 0x0000ea00ff067b82 */ /* 0x000ea20000000a00 */
[C---:B0-----:R-:W-:Y:S01]  /*01b0*/  VIADD R2, R0.reuse, 0x100 ;  /* 0x0000010000027836 */ /* 0x041fe20000000000 */
[C---:B------:R-:W-:Y:S02]  /*01c0*/  ISETP.LT.U32.AND P0, PT, R0.reuse, UR6, PT ;  /* 0x0000000600007c0c */ /* 0x040fe4000bf01070 */
[----:B------:R-:W-:Y:S02]  /*01d0*/  IADD3 R0, P2, PT, R0, UR4, RZ ;  /* 0x0000000400007c10 */ /* 0x000fe4000ff5e0ff */
[----:B------:R-:W-:Y:S02]  /*01e0*/  ISETP.LT.U32.AND P1, PT, R2, UR6, PT ;  /* 0x0000000602007c0c */ /* 0x000fe4000bf21070 */
[----:B------:R-:W-:Y:S01]  /*01f0*/  ISETP.GT.U32.AND.EX P0, PT, R3, RZ, PT, P0 ;  /* 0x000000ff0300720c */ /* 0x000fe20003f04100 */
[----:B------:R-:W-:Y:S01]  /*0200*/  IMAD.X R3, RZ, RZ, UR5, P2 ;  /* 0x00000005ff037e24 */ /* 0x000fe200090e06ff */
[----:B------:R-:W-:-:S02]  /*0210*/  ISETP.GT.U32.AND.EX P1, PT, R8, RZ, PT, P1 ;  /* 0x000000ff0800720c */ /* 0x000fc40003f24110 */
[----:B-1----:R-:W-:-:S04]  /*0220*/  LEA R2, P2, R0, UR10, 0x4 ;  /* 0x0000000a00027c11 */ /* 0x002fc8000f8420ff */
[----:B------:R-:W-:-:S05]  /*0230*/  LEA.HI.X R3, R0, UR11, R3, 0x4, P2 ;  /* 0x0000000b00037c11 */ /* 0x000fca00090f2403 */
[----:B--2---:R0:W-:Y:S02]  /*0240*/  @P0 STG.E.128 desc[UR8][R2.64], R4 ;  /* 0x0000000402000986 */ /* 0x0041e4000c101d08 */
[----:B------:R-:W-:Y:S05]  /*0250*/  @!P1 EXIT ;  /* 0x000000000000994d */ /* 0x000fea0003800000 */
[----:B0-----:R-:W0:Y:S08]  /*0260*/  LDC.64 R4, c[0x0][0x3a0] ;  /* 0x0000e800ff047b82 */ /* 0x001e300000000a00 */
[----:B------:R-:W0:Y:S02]  /*0270*/  LDC.64 R6, c[0x0][0x3a8] ;  /* 0x0000ea00ff067b82 */ /* 0x000e240000000a00 */
[----:B0-----:R-:W-:Y:S01]  /*0280*/  STG.E.128 desc[UR8][R2.64+0x1000], R4 ;  /* 0x0010000402007986 */ /* 0x001fe2000c101d08 */
[----:B------:R-:W-:Y:S05]  /*0290*/  EXIT ;  /* 0x000000000000794d */ /* 0x000fea0003800000 */
.L_x_45:
        /* <DEDUP_REMOVED lines=14> */
.L_x_73:


//--------------------- .text._ZN3cub18CUB_300001_SM_10006detail11EmptyKernelIvEEvv --------------------------
	.section	.text._ZN3cub18CUB_300001_SM_10006detail11EmptyKernelIvEEvv,"ax",@progbits
	.align	128
        .global         _ZN3cub18CUB_300001_SM_10006detail11EmptyKernelIvEEvv
        .type           _ZN3cub18CUB_300001_SM_10006detail11EmptyKernelIvEEvv,@function
        .size           _ZN3cub18CUB_300001_SM_10006detail11EmptyKernelIvEEvv,(.L_x_74 - _ZN3cub18CUB_300001_SM_10006detail11EmptyKernelIvEEvv)
        .other          _ZN3cub18CUB_300001_SM_10006detail11EmptyKernelIvEEvv,@"STO_CUDA_ENTRY STV_DEFAULT"
_ZN3cub18CUB_300001_SM_10006detail11EmptyKernelIvEEvv:
.text._ZN3cub18CUB_300001_SM_10006detail11EmptyKernelIvEEvv:
[----:B------:R-:W-:Y:S01]  /*0000*/  LDC R1, c[0x0][0x37c] ;  /* 0x0000df00ff017b82 */ /* 0x000fe20000000800 */
[----:B------:R-:W-:Y:S05]  /*0010*/  EXIT ;  /* 0x000000000000794d */ /* 0x000fea0003800000 */
.L_x_46:
        /* <DEDUP_REMOVED lines=14> */
.L_x_74:


//--------------------- .text._Z20sum_p_reduction_ijjiPKN6thrust24THRUST_300001_SM_1000_NS7complexIdEEPKdPS2_iiii --------------------------
	.section	.text._Z20sum_p_reduction_ijjiPKN6thrust24THRUST_300001_SM_1000_NS7complexIdEEPKdPS2_iiii,"ax",@progbits
	.align	128
        .global         _Z20sum_p_reduction_ijjiPKN6thrust24THRUST_300001_SM_1000_NS7complexIdEEPKdPS2_iiii
        .type           _Z20sum_p_reduction_ijjiPKN6thrust24THRUST_300001_SM_1000_NS7complexIdEEPKdPS2_iiii,@function
        .size           _Z20sum_p_reduction_ijjiPKN6thrust24THRUST_300001_SM_1000_NS7complexIdEEPKdPS2_iiii,(.L_x_70 - _Z20sum_p_reduction_ijjiPKN6thrust24THRUST_300001_SM_1000_NS7complexIdEEPKdPS2_iiii)
        .other          _Z20sum_p_reduction_ijjiPKN6thrust24THRUST_300001_SM_1000_NS7complexIdEEPKdPS2_iiii,@"STO_CUDA_ENTRY STV_DEFAULT"
_Z20sum_p_reduction_ijjiPKN6thrust24THRUST_300001_SM_1000_NS7complexIdEEPKdPS2_iiii:
.text._Z20sum_p_reduction_ijjiPKN6thrust24THRUST_300001_SM_1000_NS7complexIdEEPKdPS2_iiii:
[----:B------:R-:W-:Y:S01]  /*0000*/  LDC R1, c[0x0][0x37c] ;  /* 0x0000df00ff017b82 */ /* 0x000fe20000000800 */
[----:B------:R-:W0:Y:S07]  /*0010*/  S2R R9, SR_CTAID.X ;  /* 0x0000000000097919 */ /* 0x000e2e0000002500 */
[----:B------:R-:W1:Y:S02]  /*0020*/  LDC R6, c[0x0][0x3a0] ;  /* 0x0000e800ff067b82 */ /* 0x000e640000000800 */
[----:B-1----:R-:W-:-:S05]  /*0030*/  IMAD R0, R6, R6, RZ ;  /* 0x0000000606007224 */ /* 0x002fca00078e02ff */
[----:B0-----:R-:W-:-:S13]  /*0040*/  ISETP.GE.U32.AND P0, PT, R9, R0, PT ;  /* 0x000000000900720c */ /* 0x001fda0003f06070 */
[----:B------:R-:W-:Y:S05]  /*0050*/  @P0 EXIT ;  /* 0x000000000000094d */ /* 0x000fea0003800000 */
[----:B------:R-:W0:Y:S01]  /*0060*/  S2UR UR5, SR_CgaCtaId ;  /* 0x00000000000579c3 */ /* 0x000e220000008800 */
[----:B------:R-:W1:Y:S01]  /*0070*/  S2R R43, SR_TID.X ;  /* 0x00000000002b7919 */ /* 0x000e620000002100 */
[----:B------:R-:W-:Y:S01]  /*0080*/  UMOV UR4, 0x400 ;  /* 0x0000040000047882 */ /* 0x000fe20000000000 */
[----:B------:R-:W2:Y:S01]  /*0090*/  LDCU.64 UR6, c[0x0][0x358] ;  /* 0x00006b00ff0677ac */ /* 0x000ea20008000a00 */
[----:B------:R-:W-:Y:S01]  /*00a0*/  BSSY.RECONVERGENT B0, `(.L_x_47) ;  /* 0x000011b000007945 */ /* 0x000fe20003800200 */
[----:B0-----:R-:W-:Y:S01]  /*00b0*/  ULEA UR4, UR5, UR4, 0x18 ;  /* 0x0000000405047291 */ /* 0x001fe2000f8ec0ff */
[----:B------:R-:W0:Y:S05]  /*00c0*/  LDCU UR5, c[0x0][0x3a4] ;  /* 0x00007480ff0577ac */ /* 0x000e2a0008000800 */
[----:B-1----:R-:W-:-:S05]  /*00d0*/  LEA R41, R43, UR4, 0x4 ;  /* 0x000000042b297c11 */ /* 0x002fca000f8e20ff */
[----:B------:R1:W-:Y:S01]  /*00e0*/  STS.128 [R41], RZ ;  /* 0x000000ff29007388 */ /* 0x0003e20000000c00 */
[----:B0-----:R-:W-:-:S13]  /*00f0*/  ISETP.GE.AND P0, PT, R43, UR5, PT ;  /* 0x000000052b007c0c */ /* 0x001fda000bf06270 */
[----:B-12---:R-:W-:Y:S05]  /*0100*/  @P0 BRA `(.L_x_48) ;  /* 0x0000001000500947 */ /* 0x006fea0003800000 */
[----:B------:R-:W-:Y:S02]  /*0110*/  IABS R7, R6 ;  /* 0x0000000600077213 */ /* 0x000fe40000000000 */
[----:B------:R-:W-:Y:S02]  /*0120*/  CS2R R22, SRZ ;  /* 0x0000000000167805 */ /* 0x000fe4000001ff00 */
[----:B------:R-:W-:Y:S02]  /*0130*/  IABS R8, R9 ;  /* 0x0000000900087213 */ /* 0x000fe40000000000 */
[----:B------:R-:W-:Y:S01]  /*0140*/  CS2R R20, SRZ ;  /* 0x0000000000147805 */ /* 0x000fe2000001ff00 */
[----:B------:R-:W0:Y:S08]  /*0150*/  I2F.RP R0, R7 ;  /* 0x0000000700007306 */ /* 0x000e300000209400 */
[----:B0-----:R-:W0:Y:S02]  /*0160*/  MUFU.RCP R0, R0 ;  /* 0x0000000000007308 */ /* 0x001e240000001000 */
[----:B0-----:R-:W-:-:S06]  /*0170*/  VIADD R2, R0, 0xffffffe ;  /* 0x0ffffffe00027836 */ /* 0x001fcc0000000000 */
[----:B------:R0:W1:Y:S02]  /*0180*/  F2I.FTZ.U32.TRUNC.NTZ R3, R2 ;  /* 0x0000000200037305 */ /* 0x000064000021f000 */
[----:B0-----:R-:W-:Y:S02]  /*0190*/  IMAD.MOV.U32 R2, RZ, RZ, RZ ;  /* 0x000000ffff027224 */ /* 0x001fe400078e00ff */
[----:B-1----:R-:W-:-:S04]  /*01a0*/  IMAD.MOV R4, RZ, RZ, -R3 ;  /* 0x000000ffff047224 */ /* 0x002fc800078e0a03 */
[----:B------:R-:W-:-:S04]  /*01b0*/  IMAD R5, R4, R7, RZ ;  /* 0x0000000704057224 */ /* 0x000fc800078e02ff */
[----:B------:R-:W-:Y:S01]  /*01c0*/  IMAD.HI.U32 R3, R3, R5, R2 ;  /* 0x0000000503037227 */ /* 0x000fe200078e0002 */
[----:B------:R-:W-:Y:S01]  /*01d0*/  LOP3.LUT R5, RZ, R6, RZ, 0x33, !PT ;  /* 0x00000006ff057212 */ /* 0x000fe200078e33ff */
[----:B------:R-:W0:Y:S04]  /*01e0*/  LDC R2, c[0x3][RZ] ;  /* 0x00c00000ff027b82 */ /* 0x000e280000000800 */
[----:B------:R-:W-:-:S04]  /*01f0*/  IMAD.HI.U32 R4, R3, R8, RZ ;  /* 0x0000000803047227 */ /* 0x000fc800078e00ff */
[----:B------:R-:W-:-:S04]  /*0200*/  IMAD.MOV R0, RZ, RZ, -R4 ;  /* 0x000000ffff007224 */ /* 0x000fc800078e0a04 */
[----:B------:R-:W-:-:S05]  /*0210*/  IMAD R0, R7, R0, R8 ;  /* 0x0000000007007224 */ /* 0x000fca00078e0208 */
[----:B------:R-:W-:-:S13]  /*0220*/  ISETP.GT.U32.AND P1, PT, R7, R0, PT ;  /* 0x000000000700720c */ /* 0x000fda0003f24070 */
[----:B------:R-:W-:Y:S02]  /*0230*/  @!P1 IMAD.IADD R0, R0, 0x1, -R7 ;  /* 0x0000000100009824 */ /* 0x000fe400078e0a07 */
[----:B------:R-:W-:-:S03]  /*0240*/  @!P1 VIADD R4, R4, 0x1 ;  /* 0x0000000104049836 */ /* 0x000fc60000000000 */
[----:B------:R-:W-:Y:S02]  /*0250*/  ISETP.GE.U32.AND P0, PT, R0, R7, PT ;  /* 0x000000070000720c */ /* 0x000fe40003f06070 */
[----:B------:R-:W-:-:S04]  /*0260*/  LOP3.LUT R0, R9, R6, RZ, 0x3c, !PT ;  /* 0x0000000609007212 */ /* 0x000fc800078e3cff */
[----:B------:R-:W-:-:S07]  /*0270*/  ISETP.GE.AND P2, PT, R0, RZ, PT ;  /* 0x000000ff0000720c */ /* 0x000fce0003f46270 */
[----:B------:R-:W-:Y:S02]  /*0280*/  @P0 IADD3 R4, PT, PT, R4, 0x1, RZ ;  /* 0x0000000104040810 */ /* 0x000fe40007ffe0ff */
[----:B------:R-:W-:-:S04]  /*0290*/  ISETP.NE.AND P0, PT, R6, RZ, PT ;  /* 0x000000ff0600720c */ /* 0x000fc80003f05270 */
[----:B------:R-:W-:-:S05]  /*02a0*/  @!P2 IMAD.MOV R4, RZ, RZ, -R4 ;  /* 0x000000ffff04a224 */ /* 0x000fca00078e0a04 */
[----:B------:R-:W-:-:S04]  /*02b0*/  SEL R4, R5, R4, !P0 ;  /* 0x0000000405047207 */ /* 0x000fc80004000000 */
[----:B------:R-:W-:Y:S02]  /*02c0*/  IABS R0, R4 ;  /* 0x0000000400007213 */ /* 0x000fe40000000000 */
[C---:B------:R-:W-:Y:S02]  /*02d0*/  ISETP.GE.AND P2, PT, R4.reuse, RZ, PT ;  /* 0x000000ff0400720c */ /* 0x040fe40003f46270 */
[----:B------:R-:W-:Y:S01]  /*02e0*/  IADD3 R4, PT, PT, -R4, RZ, RZ ;  /* 0x000000ff04047210 */ /* 0x000fe20007ffe1ff */
[----:B------:R-:W-:-:S04]  /*02f0*/  IMAD.HI.U32 R3, R3, R0, RZ ;  /* 0x0000000003037227 */ /* 0x000fc800078e00ff */
[----:B------:R-:W-:Y:S02]  /*0300*/  IMAD.MOV R3, RZ, RZ, -R3 ;  /* 0x000000ffff037224 */ /* 0x000fe400078e0a03 */
[----:B------:R-:W-:Y:S02]  /*0310*/  IMAD R6, R6, R4, R9 ;  /* 0x0000000406067224 */ /* 0x000fe400078e0209 */
[----:B------:R-:W-:-:S05]  /*0320*/  IMAD R0, R7, R3, R0 ;  /* 0x0000000307007224 */ /* 0x000fca00078e0200 */
[----:B------:R-:W-:-:S13]  /*0330*/  ISETP.GT.U32.AND P1, PT, R7, R0, PT ;  /* 0x000000000700720c */ /* 0x000fda0003f24070 */
[----:B------:R-:W-:-:S05]  /*0340*/  @!P1 IMAD.IADD R0, R0, 0x1, -R7 ;  /* 0x0000000100009824 */ /* 0x000fca00078e0a07 */
[----:B------:R-:W-:-:S13]  /*0350*/  ISETP.GT.U32.AND P1, PT, R7, R0, PT ;  /* 0x000000000700720c */ /* 0x000fda0003f24070 */
[----:B------:R-:W-:-:S04]  /*0360*/  @!P1 IMAD.IADD R0, R0, 0x1, -R7 ;  /* 0x0000000100009824 */ /* 0x000fc800078e0a07 */
[----:B------:R-:W-:-:S05]  /*0370*/  @!P2 IMAD.MOV R0, RZ, RZ, -R0 ;  /* 0x000000ffff00a224 */ /* 0x000fca00078e0a00 */
[----:B------:R-:W-:Y:S01]  /*0380*/  SEL R7, R5, R0, !P0 ;  /* 0x0000000005077207 */ /* 0x000fe20004000000 */
[----:B0-----:R-:W-:-:S04]  /*0390*/  FMUL R5, R2, 4 ;  /* 0x4080000002057820 */ /* 0x001fc80000400000 */
[----:B------:R-:W-:-:S05]  /*03a0*/  IMAD R7, R7, UR5, RZ ;  /* 0x0000000507077c24 */ /* 0x000fca000f8e02ff */
[----:B------:R-:W-:-:S07]  /*03b0*/  SHF.R.S32.HI R4, RZ, 0x1f, R7 ;  /* 0x0000001fff047819 */ /* 0x000fce0000011407 */
.L_x_61:
[----:B0-----:R-:W0:Y:S01]  /*03c0*/  LDC.64 R16, c[0x0][0x380] ;  /* 0x0000e000ff107b82 */ /* 0x001e220000000a00 */
[----:B-1----:R-:W1:Y:S01]  /*03d0*/  LDCU UR4, c[0x0][0x3a4] ;  /* 0x00007480ff0477ac */ /* 0x002e620008000800 */
[----:B------:R-:W-:-:S06]  /*03e0*/  IMAD R9, R43, 0x3, RZ ;  /* 0x000000032b097824 */ /* 0x000fcc00078e02ff */
[----:B--2---:R-:W2:Y:S01]  /*03f0*/  LDC.64 R2, c[0x0][0x388] ;  /* 0x0000e200ff027b82 */ /* 0x004ea20000000a00 */
[----:B-1----:R-:W-:-:S04]  /*0400*/  IMAD R11, R6, UR4, R43 ;  /* 0x00000004060b7c24 */ /* 0x002fc8000f8e022b */
[----:B0-----:R-:W-:-:S06]  /*0410*/  IMAD.WIDE R16, R11, 0x10, R16 ;  /* 0x000000100b107825 */ /* 0x001fcc00078e0210 */
[----:B------:R-:W5:Y:S01]  /*0420*/  LDG.E.128 R16, desc[UR6][R16.64] ;  /* 0x0000000610107981 */ /* 0x000f62000c1e1d00 */
[----:B--2---:R-:W-:-:S05]  /*0430*/  IMAD.WIDE R2, R9, 0x8, R2 ;  /* 0x0000000809027825 */ /* 0x004fca00078e0202 */
[----:B------:R0:W5:Y:S04]  /*0440*/  LDG.E.64 R34, desc[UR6][R2.64] ;  /* 0x0000000602227981 */ /* 0x000168000c1e1b00 */
[----:B------:R0:W5:Y:S04]  /*0450*/  LDG.E.64 R32, desc[UR6][R2.64+0x8] ;  /* 0x0000080602207981 */ /* 0x000168000c1e1b00 */
[----:B------:R0:W5:Y:S01]  /*0460*/  LDG.E.64 R14, desc[UR6][R2.64+0x10] ;  /* 0x00001006020e7981 */ /* 0x000162000c1e1b00 */
[----:B------:R-:W-:-:S07]  /*0470*/  IMAD.MOV.U32 R0, RZ, RZ, RZ ;  /* 0x000000ffff007224 */ /* 0x000fce00078e00ff */
.L_x_60:
[----:B-1----:R-:W1:Y:S01]  /*0480*/  LDC.64 R24, c[0x0][0x380] ;  /* 0x0000e000ff187b82 */ /* 0x002e620000000a00 */
[----:B------:R-:W-:Y:S01]  /*0490*/  IMAD.IADD R9, R7, 0x1, R0 ;  /* 0x0000000107097824 */ /* 0x000fe200078e0200 */
[----:B--2---:R-:W2:Y:S06]  /*04a0*/  LDCU UR4, c[0x0][0x3a4] ;  /* 0x00007480ff0477ac */ /* 0x004eac0008000800 */
[----:B0-----:R-:W0:Y:S01]  /*04b0*/  LDC.64 R2, c[0x0][0x388] ;  /* 0x0000e200ff027b82 */ /* 0x001e220000000a00 */
[----:B-1----:R-:W-:-:S06]  /*04c0*/  IMAD.WIDE R24, R9, 0x10, R24 ;  /* 0x0000001009187825 */ /* 0x002fcc00078e0218 */
[----:B------:R-:W3:Y:S01]  /*04d0*/  LDG.E.128 R24, desc[UR6][R24.64] ;  /* 0x0000000618187981 */ /* 0x000ee2000c1e1d00 */
[----:B------:R-:W-:-:S04]  /*04e0*/  IMAD R9, R0, 0x3, RZ ;  /* 0x0000000300097824 */ /* 0x000fc800078e02ff */
[----:B0-----:R-:W-:-:S05]  /*04f0*/  IMAD.WIDE.U32 R2, R9, 0x8, R2 ;  /* 0x0000000809027825 */ /* 0x001fca00078e0002 */
[----:B-----5:R0:W5:Y:S04]  /*0500*/  LDG.E.64 R12, desc[UR6][R2.64] ;  /* 0x00000006020c7981 */ /* 0x020168000c1e1b00 */
[----:B------:R0:W5:Y:S04]  /*0510*/  LDG.E.64 R10, desc[UR6][R2.64+0x8] ;  /* 0x00000806020a7981 */ /* 0x000168000c1e1b00 */
[----:B------:R0:W5:Y:S01]  /*0520*/  LDG.E.64 R8, desc[UR6][R2.64+0x10] ;  /* 0x0000100602087981 */ /* 0x000162000c1e1b00 */
[----:B------:R-:W-:Y:S02]  /*0530*/  VIADD R0, R0, 0x1 ;  /* 0x0000000100007836 */ /* 0x000fe40000000000 */
[----:B------:R-:W-:-:S03]  /*0540*/  IMAD.MOV.U32 R45, RZ, RZ, RZ ;  /* 0x000000ffff2d7224 */ /* 0x000fc600078e00ff */
[----:B--2---:R-:W-:Y:S01]  /*0550*/  ISETP.NE.AND P1, PT, R0, UR4, PT ;  /* 0x0000000400007c0c */ /* 0x004fe2000bf25270 */
[-C--:B---3--:R-:W-:Y:S02]  /*0560*/  DMUL R36, R18, R26.reuse ;  /* 0x0000001a12247228 */ /* 0x088fe40000000000 */
[----:B------:R-:W-:-:S06]  /*0570*/  DMUL R38, R16, R26 ;  /* 0x0000001a10267228 */ /* 0x000fcc0000000000 */
[-C--:B------:R-:W-:Y:S02]  /*0580*/  DFMA R36, R16, R24.reuse, -R36 ;  /* 0x000000181024722b */ /* 0x080fe40000000824 */
[----:B0-----:R-:W-:-:S11]  /*0590*/  DFMA R38, -R18, R24, -R38 ;  /* 0x000000181226722b */ /* 0x001fd60000000926 */
.L_x_59:
[----:B0-----:R-:W0:Y:S01]  /*05a0*/  LDC.64 R2, c[0x0][0x388] ;  /* 0x0000e200ff027b82 */ /* 0x001e220000000a00 */
[----:B------:R-:W-:-:S07]  /*05b0*/  IMAD R25, R45, 0x3, RZ ;  /* 0x000000032d197824 */ /* 0x000fce00078e02ff */
[----:B-1----:R-:W1:Y:S01]  /*05c0*/  LDC R42, c[0x0][0x3a4] ;  /* 0x0000e900ff2a7b82 */ /* 0x002e620000000800 */
[----:B0-----:R-:W-:-:S05]  /*05d0*/  IMAD.WIDE.U32 R2, R25, 0x8, R2 ;  /* 0x0000000819027825 */ /* 0x001fca00078e0002 */
[----:B--2---:R-:W2:Y:S04]  /*05e0*/  LDG.E.64 R24, desc[UR6][R2.64+0x8] ;  /* 0x0000080602187981 */ /* 0x004ea8000c1e1b00 */
[----:B------:R-:W3:Y:S04]  /*05f0*/  LDG.E.64 R26, desc[UR6][R2.64] ;  /* 0x00000006021a7981 */ /* 0x000ee8000c1e1b00 */
[----:B------:R-:W4:Y:S01]  /*0600*/  LDG.E.64 R28, desc[UR6][R2.64+0x10] ;  /* 0x00001006021c7981 */ /* 0x000f22000c1e1b00 */
[----:B------:R-:W-:Y:S01]  /*0610*/  BSSY.RECONVERGENT B1, `(.L_x_49) ;  /* 0x000001b000017945 */ /* 0x000fe20003800200 */
[----:B-1----:R-:W-:Y:S01]  /*0620*/  ISETP.NE.AND P2, PT, R42, 0x1, PT ;  /* 0x000000012a00780c */ /* 0x002fe20003f45270 */
[----:B--2---:R-:W-:-:S02]  /*0630*/  DADD R46, R32, -R24 ;  /* 0x00000000202e7229 */ /* 0x004fc40000000818 */
[----:B---3--:R-:W-:-:S06]  /*0640*/  DADD R30, R34, -R26 ;  /* 0x00000000221e7229 */ /* 0x008fcc000000081a */
[----:B------:R-:W-:Y:S02]  /*0650*/  DMUL R46, R46, R46 ;  /* 0x0000002e2e2e7228 */ /* 0x000fe40000000000 */
[----:B----4-:R-:W-:-:S06]  /*0660*/  DADD R48, R14, -R28 ;  /* 0x000000000e307229 */ /* 0x010fcc000000081c */
[----:B------:R-:W-:Y:S01]  /*0670*/  DFMA R30, R30, R30, R46 ;  /* 0x0000001e1e1e722b */ /* 0x000fe2000000002e */
[----:B------:R-:W-:-:S07]  /*0680*/  IMAD.MOV.U32 R46, RZ, RZ, 0x1 ;  /* 0x00000001ff2e7424 */ /* 0x000fce00078e00ff */
[----:B------:R-:W-:-:S06]  /*0690*/  DFMA R30, R48, R48, R30 ;  /* 0x00000030301e722b */ /* 0x000fcc000000001e */
[----:B------:R-:W0:Y:S02]  /*06a0*/  MUFU.RCP64H R47, R31 ;  /* 0x0000001f002f7308 */ /* 0x000e240000001800 */
[----:B0-----:R-:W-:-:S08]  /*06b0*/  DFMA R48, -R30, R46, 1 ;  /* 0x3ff000001e30742b */ /* 0x001fd0000000012e */
[----:B------:R-:W-:-:S08]  /*06c0*/  DFMA R48, R48, R48, R48 ;  /* 0x000000303030722b */ /* 0x000fd00000000030 */
[----:B------:R-:W-:Y:S01]  /*06d0*/  DFMA R48, R46, R48, R46 ;  /* 0x000000302e30722b */ /* 0x000fe2000000002e */
[----:B------:R-:W0:Y:S07]  /*06e0*/  F2F.F64.F32 R46, R5 ;  /* 0x00000005002e7310 */ /* 0x000e2e0000201800 */
[----:B------:R-:W-:-:S08]  /*06f0*/  DFMA R2, -R30, R48, 1 ;  /* 0x3ff000001e02742b */ /* 0x000fd00000000130 */
[----:B------:R-:W-:Y:S01]  /*0700*/  DFMA R2, R48, R2, R48 ;  /* 0x000000023002722b */ /* 0x000fe20000000030 */
[----:B0-----:R-:W-:-:S07]  /*0710*/  FSETP.GEU.AND P3, PT, |R47|, 6.5827683646048100446e-37, PT ;  /* 0x036000002f00780b */ /* 0x001fce0003f6e200 */
[----:B------:R-:W-:-:S08]  /*0720*/  DMUL R48, R46, R2 ;  /* 0x000000022e307228 */ /* 0x000fd00000000000 */
[----:B------:R-:W-:-:S08]  /*0730*/  DFMA R50, -R30, R48, R46 ;  /* 0x000000301e32722b */ /* 0x000fd0000000012e */
[----:B------:R-:W-:-:S10]  /*0740*/  DFMA R2, R2, R50, R48 ;  /* 0x000000320202722b */ /* 0x000fd40000000030 */
[----:B------:R-:W-:-:S05]  /*0750*/  FFMA R40, RZ, R31, R3 ;  /* 0x0000001fff287223 */ /* 0x000fca0000000003 */
[----:B------:R-:W-:-:S13]  /*0760*/  FSETP.GT.AND P0, PT, |R40|, 1.469367938527859385e-39, PT ;  /* 0x001000002800780b */ /* 0x000fda0003f04200 */
[----:B------:R-:W-:Y:S05]  /*0770*/  @P0 BRA P3, `(.L_x_50) ;  /* 0x0000000000100947 */ /* 0x000fea0001800000 */
[----:B------:R-:W-:-:S07]  /*0780*/  MOV R40, 0x7a0 ;  /* 0x000007a000287802 */ /* 0x000fce0000000f00 */
[----:B-----5:R-:W-:Y:S05]  /*0790*/  CALL.REL.NOINC `($__internal_0_$__cuda_sm20_div_rn_f64_full) ;  /* 0x0000000c00247944 */ /* 0x020fea0003c00000 */
[----:B------:R-:W-:Y:S01]  /*07a0*/  MOV R2, R50 ;  /* 0x0000003200027202 */ /* 0x000fe20000000f00 */
[----:B------:R-:W-:-:S07]  /*07b0*/  IMAD.MOV.U32 R3, RZ, RZ, R51 ;  /* 0x000000ffff037224 */ /* 0x000fce00078e0033 */
.L_x_50:
[----:B------:R-:W-:Y:S05]  /*07c0*/  BSYNC.RECONVERGENT B1 ;  /* 0x0000000000017941 */ /* 0x000fea0003800200 */
.L_x_49:
[----:B-----5:R-:W-:Y:S01]  /*07d0*/  DADD R46, -R12, R26 ;  /* 0x000000000c2e7229 */ /* 0x020fe2000000011a */
[----:B------:R-:W-:Y:S01]  /*07e0*/  IMAD.MOV.U32 R42, RZ, RZ, RZ ;  /* 0x000000ffff2a7224 */ /* 0x000fe200078e00ff */
[----:B------:R-:W-:Y:S02]  /*07f0*/  DADD R48, -R10, R24 ;  /* 0x000000000a307229 */ /* 0x000fe40000000118 */
[----:B------:R-:W-:Y:S01]  /*0800*/  DADD R50, -R8, R28 ;  /* 0x0000000008327229 */ /* 0x000fe2000000011c */
[----:B------:R-:W-:Y:S10]  /*0810*/  @!P2 BRA `(.L_x_51) ;  /* 0x0000000400a8a947 */ /* 0x000ff40003800000 */
[----:B------:R-:W0:Y:S01]  /*0820*/  LDC R42, c[0x0][0x3a4] ;  /* 0x0000e900ff2a7b82 */ /* 0x000e220000000800 */
[----:B------:R-:W-:Y:S01]  /*0830*/  ISETP.NE.AND P0, PT, R43, R45, PT ;  /* 0x0000002d2b00720c */ /* 0x000fe20003f05270 */
[----:B------:R-:W-:Y:S02]  /*0840*/  IMAD.MOV.U32 R44, RZ, RZ, RZ ;  /* 0x000000ffff2c7224 */ /* 0x000fe400078e00ff */
[----:B------:R-:W-:Y:S02]  /*0850*/  IMAD.MOV.U32 R52, RZ, RZ, R7 ;  /* 0x000000ffff347224 */ /* 0x000fe400078e0007 */
[----:B------:R-:W-:Y:S01]  /*0860*/  IMAD.MOV.U32 R53, RZ, RZ, RZ ;  /* 0x000000ffff357224 */ /* 0x000fe200078e00ff */
[----:B0-----:R-:W-:-:S04]  /*0870*/  LOP3.LUT R42, R42, 0xfffffffe, RZ, 0xc0, !PT ;  /* 0xfffffffe2a2a7812 */ /* 0x001fc800078ec0ff */
[----:B------:R-:W-:-:S07]  /*0880*/  IADD3 R40, PT, PT, -R42, RZ, RZ ;  /* 0x000000ff2a287210 */ /* 0x000fce0007ffe1ff */
.L_x_56:
[----:B------:R-:W-:Y:S01]  /*0890*/  VIADD R40, R40, 0x2 ;  /* 0x0000000228287836 */ /* 0x000fe20000000000 */
[----:B------:R-:W-:Y:S04]  /*08a0*/  BSSY.RECONVERGENT B1, `(.L_x_52) ;  /* 0x000002c000017945 */ /* 0x000fe80003800200 */
[----:B------:R-:W-:Y:S01]  /*08b0*/  ISETP.NE.AND P2, PT, R40, RZ, PT ;  /* 0x000000ff2800720c */ /* 0x000fe20003f45270 */
[----:B01----:R-:W-:-:S12]  /*08c0*/  @!P0 BRA `(.L_x_53) ;  /* 0x0000000000a48947 */ /* 0x003fd80003800000 */
[----:B------:R-:W0:Y:S02]  /*08d0*/  LDC.64 R24, c[0x0][0x388] ;  /* 0x0000e200ff187b82 */ /* 0x000e240000000a00 */
[----:B0-----:R-:W-:-:S05]  /*08e0*/  IMAD.WIDE.U32 R24, R44, 0x8, R24 ;  /* 0x000000082c187825 */ /* 0x001fca00078e0018 */
[----:B------:R-:W2:Y:S01]  /*08f0*/  LDG.E.64 R28, desc[UR6][R24.64] ;  /* 0x00000006181c7981 */ /* 0x000ea2000c1e1b00 */
[----:B------:R-:W-:Y:S02]  /*0900*/  IMAD.MOV.U32 R26, RZ, RZ, -0x2d0e5604 ;  /* 0xd2f1a9fcff1a7424 */ /* 0x000fe400078e00ff */
[----:B------:R-:W-:Y:S01]  /*0910*/  IMAD.MOV.U32 R27, RZ, RZ, 0x3f50624d ;  /* 0x3f50624dff1b7424 */ /* 0x000fe200078e00ff */
[----:B--2---:R-:W-:-:S08]  /*0920*/  DADD R28, R34, -R28 ;  /* 0x00000000221c7229 */ /* 0x004fd0000000081c */
[----:B------:R-:W-:-:S08]  /*0930*/  DADD R28, -R46, R28 ;  /* 0x000000002e1c7229 */ /* 0x000fd0000000011c */
[----:B------:R-:W-:-:S14]  /*0940*/  DSETP.GTU.AND P3, PT, |R28|, R26, PT ;  /* 0x0000001a1c00722a */ /* 0x000fdc0003f6c200 */
[----:B------:R-:W-:Y:S05]  /*0950*/  @P3 BRA `(.L_x_53) ;  /* 0x0000000000803947 */ /* 0x000fea0003800000 */
[----:B------:R-:W2:Y:S02]  /*0960*/  LDG.E.64 R28, desc[UR6][R24.64+0x8] ;  /* 0x00000806181c7981 */ /* 0x000ea4000c1e1b00 */
        /* <DEDUP_REMOVED lines=9> */
[----:B------:R-:W0:Y:S01]  /*0a00*/  LDC.64 R28, c[0x0][0x380] ;  /* 0x0000e000ff1c7b82 */ /* 0x000e220000000a00 */
[----:B------:R-:W1:Y:S01]  /*0a10*/  LDCU UR4, c[0x0][0x3a4] ;  /* 0x00007480ff0477ac */ /* 0x000e620008000800 */
[----:B0-----:R-:W-:-:S05]  /*0a20*/  IMAD.WIDE R56, R52, 0x10, R28 ;  /* 0x0000001034387825 */ /* 0x001fca00078e021c */
[----:B------:R-:W2:Y:S01]  /*0a30*/  LDG.E.128 R24, desc[UR6][R56.64] ;  /* 0x0000000638187981 */ /* 0x000ea2000c1e1d00 */
[----:B-1----:R-:W-:-:S04]  /*0a40*/  IMAD R31, R6, UR4, R45 ;  /* 0x00000004061f7c24 */ /* 0x002fc8000f8e022d */
[----:B------:R-:W-:-:S06]  /*0a50*/  IMAD.WIDE.U32 R28, R31, 0x10, R28 ;  /* 0x000000101f1c7825 */ /* 0x000fcc00078e001c */
[----:B------:R-:W3:Y:S01]  /*0a60*/  LDG.E.128 R28, desc[UR6][R28.64] ;  /* 0x000000061c1c7981 */ /* 0x000ee2000c1e1d00 */
[----:B--2---:R-:W-:-:S08]  /*0a70*/  DMUL R54, R38, R24 ;  /* 0x0000001826367228 */ /* 0x004fd00000000000 */
[-C--:B------:R-:W-:Y:S02]  /*0a80*/  DFMA R54, R36, R26.reuse, R54 ;  /* 0x0000001a2436722b */ /* 0x080fe40000000036 */
[----:B------:R-:W-:-:S08]  /*0a90*/  DMUL R26, R38, R26 ;  /* 0x0000001a261a7228 */ /* 0x000fd00000000000 */
[----:B------:R-:W-:Y:S02]  /*0aa0*/  DFMA R26, R36, R24, -R26 ;  /* 0x00000018241a722b */ /* 0x000fe4000000081a */
[C---:B---3--:R-:W-:Y:S02]  /*0ab0*/  DMUL R24, R54.reuse, R28 ;  /* 0x0000001c36187228 */ /* 0x048fe40000000000 */
[----:B------:R-:W-:-:S06]  /*0ac0*/  DMUL R54, R54, R30 ;  /* 0x0000001e36367228 */ /* 0x000fcc0000000000 */
[C---:B------:R-:W-:Y:S02]  /*0ad0*/  DFMA R24, R26.reuse, R30, R24 ;  /* 0x0000001e1a18722b */ /* 0x040fe40000000018 */
[----:B------:R-:W-:-:S06]  /*0ae0*/  DFMA R54, R26, R28, -R54 ;  /* 0x0000001c1a36722b */ /* 0x000fcc0000000836 */
[----:B------:R-:W-:Y:S02]  /*0af0*/  DMUL R26, RZ, R24 ;  /* 0x00000018ff1a7228 */ /* 0x000fe40000000000 */
[----:B------:R-:W-:-:S06]  /*0b00*/  DMUL R24, R24, R2 ;  /* 0x0000000218187228 */ /* 0x000fcc0000000000 */
[----:B------:R-:W-:Y:S02]  /*0b10*/  DFMA R26, R54, R2, -R26 ;  /* 0x00000002361a722b */ /* 0x000fe4000000081a */
[----:B------:R-:W-:-:S06]  /*0b20*/  DFMA R24, RZ, R54, R24 ;  /* 0x00000036ff18722b */ /* 0x000fcc0000000018 */
[----:B------:R-:W-:Y:S02]  /*0b30*/  DADD R20, R20, R26 ;  /* 0x0000000014147229 */ /* 0x000fe4000000001a */
[----:B------:R-:W-:-:S07]  /*0b40*/  DADD R22, R22, R24 ;  /* 0x0000000016167229 */ /* 0x000fce0000000018 */
[----:B------:R0:W-:Y:S04]  /*0b50*/  STS.128 [R41], R20 ;  /* 0x0000001429007388 */ /* 0x0001e80000000c00 */
.L_x_53:
[----:B------:R-:W-:Y:S05]  /*0b60*/  BSYNC.RECONVERGENT B1 ;  /* 0x0000000000017941 */ /* 0x000fea0003800200 */
.L_x_52:
[----:B------:R-:W-:Y:S04]  /*0b70*/  BSSY.RECONVERGENT B1, `(.L_x_54) ;  /* 0x0000030000017945 */ /* 0x000fe80003800200 */
[----:B------:R-:W-:Y:S05]  /*0b80*/  @!P0 BRA `(.L_x_55) ;  /* 0x0000000000b88947 */ /* 0x000fea0003800000 */
[----:B------:R-:W1:Y:S01]  /*0b90*/  LDC.64 R26, c[0x0][0x388] ;  /* 0x0000e200ff1a7b82 */ /* 0x000e620000000a00 */
[----:B------:R-:W-:-:S04]  /*0ba0*/  VIADD R25, R44, 0x3 ;  /* 0x000000032c197836 */ /* 0x000fc80000000000 */
[----:B-1----:R-:W-:-:S05]  /*0bb0*/  IMAD.WIDE.U32 R26, R25, 0x8, R26 ;  /* 0x00000008191a7825 */ /* 0x002fca00078e001a */
[----:B------:R-:W2:Y:S01]  /*0bc0*/  LDG.E.64 R28, desc[UR6][R26.64] ;  /* 0x000000061a1c7981 */ /* 0x000ea2000c1e1b00 */
[----:B------:R-:W-:Y:S01]  /*0bd0*/  IMAD.MOV.U32 R24, RZ, RZ, -0x2d0e5604 ;  /* 0xd2f1a9fcff187424 */ /* 0x000fe200078e00ff */
[----:B------:R-:W-:Y:S01]  /*0be0*/  MOV R25, 0x3f50624d ;  /* 0x3f50624d00197802 */ /* 0x000fe20000000f00 */
        /* <DEDUP_REMOVED lines=14> */
[----:B------:R-:W1:Y:S01]  /*0cd0*/  LDC.64 R24, c[0x0][0x380] ;  /* 0x0000e000ff187b82 */ /* 0x000e620000000a00 */
[----:B------:R-:W-:Y:S01]  /*0ce0*/  IADD3 R26, P3, PT, R7, R53, RZ ;  /* 0x00000035071a7210 */ /* 0x000fe20007f7e0ff */
[----:B------:R-:W2:Y:S03]  /*0cf0*/  LDCU UR4, c[0x0][0x3a4] ;  /* 0x00007480ff0477ac */ /* 0x000ea60008000800 */
[----:B------:R-:W-:-:S03]  /*0d00*/  LEA.HI.X.SX32 R27, R53, R4, 0x1, P3 ;  /* 0x00000004351b7211 */ /* 0x000fc600018f0eff */
[----:B------:R-:W3:Y:S01]  /*0d10*/  LDC.64 R28, c[0x0][0x380] ;  /* 0x0000e000ff1c7b82 */ /* 0x000ee20000000a00 */
[----:B-1----:R-:W-:-:S04]  /*0d20*/  LEA R56, P3, R26, R24, 0x4 ;  /* 0x000000181a387211 */ /* 0x002fc800078620ff */
[----:B------:R-:W-:-:S05]  /*0d30*/  LEA.HI.X R57, R26, R25, R27, 0x4, P3 ;  /* 0x000000191a397211 */ /* 0x000fca00018f241b */
[----:B------:R-:W4:Y:S01]  /*0d40*/  LDG.E.128 R24, desc[UR6][R56.64+0x10] ;  /* 0x0000100638187981 */ /* 0x000f22000c1e1d00 */
[----:B--2---:R-:W-:-:S04]  /*0d50*/  IMAD R31, R6, UR4, R45 ;  /* 0x00000004061f7c24 */ /* 0x004fc8000f8e022d */
[----:B---3--:R-:W-:-:S06]  /*0d60*/  IMAD.WIDE.U32 R28, R31, 0x10, R28 ;  /* 0x000000101f1c7825 */ /* 0x008fcc00078e001c */
[----:B------:R-:W2:Y:S01]  /*0d70*/  LDG.E.128 R28, desc[UR6][R28.64] ;  /* 0x000000061c1c7981 */ /* 0x000ea2000c1e1d00 */
[----:B----4-:R-:W-:-:S08]  /*0d80*/  DMUL R54, R38, R24 ;  /* 0x0000001826367228 */ /* 0x010fd00000000000 */
[-C--:B------:R-:W-:Y:S02]  /*0d90*/  DFMA R54, R36, R26.reuse, R54 ;  /* 0x0000001a2436722b */ /* 0x080fe40000000036 */
[----:B------:R-:W-:-:S08]  /*0da0*/  DMUL R26, R38, R26 ;  /* 0x0000001a261a7228 */ /* 0x000fd00000000000 */
[----:B------:R-:W-:Y:S02]  /*0db0*/  DFMA R26, R36, R24, -R26 ;  /* 0x00000018241a722b */ /* 0x000fe4000000081a */
[-C--:B--2---:R-:W-:Y:S02]  /*0dc0*/  DMUL R24, R28, R54.reuse ;  /* 0x000000361c187228 */ /* 0x084fe40000000000 */
[----:B------:R-:W-:-:S06]  /*0dd0*/  DMUL R54, R30, R54 ;  /* 0x000000361e367228 */ /* 0x000fcc0000000000 */
[-C--:B------:R-:W-:Y:S02]  /*0de0*/  DFMA R24, R30, R26.reuse, R24 ;  /* 0x0000001a1e18722b */ /* 0x080fe40000000018 */
[----:B------:R-:W-:-:S06]  /*0df0*/  DFMA R54, R28, R26, -R54 ;  /* 0x0000001a1c36722b */ /* 0x000fcc0000000836 */
[----:B------:R-:W-:Y:S02]  /*0e00*/  DMUL R26, RZ, R24 ;  /* 0x00000018ff1a7228 */ /* 0x000fe40000000000 */
[----:B------:R-:W-:-:S06]  /*0e10*/  DMUL R24, R24, R2 ;  /* 0x0000000218187228 */ /* 0x000fcc0000000000 */
[----:B------:R-:W-:Y:S02]  /*0e20*/  DFMA R26, R54, R2, -R26 ;  /* 0x00000002361a722b */ /* 0x000fe4000000081a */
[----:B------:R-:W-:-:S06]  /*0e30*/  DFMA R24, RZ, R54, R24 ;  /* 0x00000036ff18722b */ /* 0x000fcc0000000018 */
[----:B0-----:R-:W-:Y:S02]  /*0e40*/  DADD R20, R20, R26 ;  /* 0x0000000014147229 */ /* 0x001fe4000000001a */
[----:B------:R-:W-:-:S07]  /*0e50*/  DADD R22, R22, R24 ;  /* 0x0000000016167229 */ /* 0x000fce0000000018 */
[----:B------:R1:W-:Y:S04]  /*0e60*/  STS.128 [R41], R20 ;  /* 0x0000001429007388 */ /* 0x0003e80000000c00 */
.L_x_55:
[----:B------:R-:W-:Y:S05]  /*0e70*/  BSYNC.RECONVERGENT B1 ;  /* 0x0000000000017941 */ /* 0x000fea0003800200 */
.L_x_54:
[----:B------:R-:W-:Y:S02]  /*0e80*/  VIADD R53, R53, 0x2 ;  /* 0x0000000235357836 */ /* 0x000fe40000000000 */
[----:B------:R-:W-:Y:S02]  /*0e90*/  VIADD R44, R44, 0x6 ;  /* 0x000000062c2c7836 */ /* 0x000fe40000000000 */
[----:B------:R-:W-:Y:S01]  /*0ea0*/  VIADD R52, R52, 0x2 ;  /* 0x0000000234347836 */ /* 0x000fe20000000000 */
[----:B------:R-:W-:Y:S06]  /*0eb0*/  @P2 BRA `(.L_x_56) ;  /* 0xfffffff800742947 */ /* 0x000fec000383ffff */
.L_x_51:
[----:B------:R-:W2:Y:S01]  /*0ec0*/  LDC R40, c[0x0][0x3a4] ;  /* 0x0000e900ff287b82 */ /* 0x000ea20000000800 */
[----:B------:R-:W-:Y:S01]  /*0ed0*/  ISETP.NE.AND P0, PT, R43, R45, PT ;  /* 0x0000002d2b00720c */ /* 0x000fe20003f05270 */
[----:B------:R-:W-:Y:S01]  /*0ee0*/  BSSY.RECONVERGENT B1, `(.L_x_57) ;  /* 0x000002e000017945 */ /* 0x000fe20003800200 */
[----:B--2---:R-:W-:-:S04]  /*0ef0*/  LOP3.LUT R24, R40, 0x1, RZ, 0xc0, !PT ;  /* 0x0000000128187812 */ /* 0x004fc800078ec0ff */
[----:B------:R-:W-:-:S13]  /*0f00*/  ISETP.NE.U32.OR P0, PT, R24, 0x1, !P0 ;  /* 0x000000011800780c */ /* 0x000fda0004705470 */
[----:B------:R-:W-:Y:S05]  /*0f10*/  @P0 BRA `(.L_x_58) ;  /* 0x0000000000a80947 */ /* 0x000fea0003800000 */
[----:B------:R-:W2:Y:S01]  /*0f20*/  LDC.64 R24, c[0x0][0x388] ;  /* 0x0000e200ff187b82 */ /* 0x000ea20000000a00 */
[----:B------:R-:W-:-:S04]  /*0f30*/  IMAD R27, R42, 0x3, RZ ;  /* 0x000000032a1b7824 */ /* 0x000fc800078e02ff */
[----:B--2---:R-:W-:-:S05]  /*0f40*/  IMAD.WIDE.U32 R24, R27, 0x8, R24 ;  /* 0x000000081b187825 */ /* 0x004fca00078e0018 */
[----:B------:R-:W2:Y:S02]  /*0f50*/  LDG.E.64 R26, desc[UR6][R24.64] ;  /* 0x00000006181a7981 */ /* 0x000ea4000c1e1b00 */
[----:B--2---:R-:W-:-:S08]  /*0f60*/  DADD R26, R34, -R26 ;  /* 0x00000000221a7229 */ /* 0x004fd0000000081a */
[----:B------:R-:W-:Y:S01]  /*0f70*/  DADD R46, -R46, R26 ;  /* 0x000000002e2e7229 */ /* 0x000fe2000000011a */
[----:B------:R-:W-:Y:S02]  /*0f80*/  IMAD.MOV.U32 R26, RZ, RZ, -0x2d0e5604 ;  /* 0xd2f1a9fcff1a7424 */ /* 0x000fe400078e00ff */
[----:B------:R-:W-:-:S06]  /*0f90*/  IMAD.MOV.U32 R27, RZ, RZ, 0x3f50624d ;  /* 0x3f50624dff1b7424 */ /* 0x000fcc00078e00ff */
        /* <DEDUP_REMOVED lines=12> */
[----:B------:R-:W2:Y:S01]  /*1060*/  LDC.64 R28, c[0x0][0x380] ;  /* 0x0000e000ff1c7b82 */ /* 0x000ea20000000a00 */
[----:B------:R-:W-:Y:S01]  /*1070*/  IADD3 R25, PT, PT, R7, R42, RZ ;  /* 0x0000002a07197210 */ /* 0x000fe20007ffe0ff */
[----:B------:R-:W-:-:S04]  /*1080*/  IMAD R31, R6, R40, R45 ;  /* 0x00000028061f7224 */ /* 0x000fc800078e022d */
[----:B--2---:R-:W-:-:S06]  /*1090*/  IMAD.WIDE R24, R25, 0x10, R28 ;  /* 0x0000001019187825 */ /* 0x004fcc00078e021c */
[----:B------:R-:W2:Y:S01]  /*10a0*/  LDG.E.128 R24, desc[UR6][R24.64] ;  /* 0x0000000618187981 */ /* 0x000ea2000c1e1d00 */
[----:B------:R-:W-:-:S06]  /*10b0*/  IMAD.WIDE.U32 R28, R31, 0x10, R28 ;  /* 0x000000101f1c7825 */ /* 0x000fcc00078e001c */
[----:B------:R-:W3:Y:S01]  /*10c0*/  LDG.E.128 R28, desc[UR6][R28.64] ;  /* 0x000000061c1c7981 */ /* 0x000ee2000c1e1d00 */
[C---:B--2---:R-:W-:Y:S02]  /*10d0*/  DMUL R48, R38.reuse, R24 ;  /* 0x0000001826307228 */ /* 0x044fe40000000000 */
[----:B------:R-:W-:-:S06]  /*10e0*/  DMUL R46, R38, R26 ;  /* 0x0000001a262e7228 */ /* 0x000fcc0000000000 */
[C---:B------:R-:W-:Y:S02]  /*10f0*/  DFMA R48, R36.reuse, R26, R48 ;  /* 0x0000001a2430722b */ /* 0x040fe40000000030 */
[----:B------:R-:W-:-:S06]  /*1100*/  DFMA R46, R36, R24, -R46 ;  /* 0x00000018242e722b */ /* 0x000fcc000000082e */
[-C--:B---3--:R-:W-:Y:S02]  /*1110*/  DMUL R26, R28, R48.reuse ;  /* 0x000000301c1a7228 */ /* 0x088fe40000000000 */
[----:B------:R-:W-:-:S06]  /*1120*/  DMUL R48, R30, R48 ;  /* 0x000000301e307228 */ /* 0x000fcc0000000000 */
[-C--:B------:R-:W-:Y:S02]  /*1130*/  DFMA R26, R30, R46.reuse, R26 ;  /* 0x0000002e1e1a722b */ /* 0x080fe4000000001a */
[----:B------:R-:W-:-:S06]  /*1140*/  DFMA R48, R28, R46, -R48 ;  /* 0x0000002e1c30722b */ /* 0x000fcc0000000830 */
[----:B------:R-:W-:Y:S02]  /*1150*/  DMUL R24, RZ, R26 ;  /* 0x0000001aff187228 */ /* 0x000fe40000000000 */
[----:B------:R-:W-:-:S06]  /*1160*/  DMUL R26, R26, R2 ;  /* 0x000000021a1a7228 */ /* 0x000fcc0000000000 */
[----:B------:R-:W-:Y:S02]  /*1170*/  DFMA R24, R48, R2, -R24 ;  /* 0x000000023018722b */ /* 0x000fe40000000818 */
[----:B------:R-:W-:-:S06]  /*1180*/  DFMA R26, RZ, R48, R26 ;  /* 0x00000030ff1a722b */ /* 0x000fcc000000001a */
[----:B01----:R-:W-:Y:S02]  /*1190*/  DADD R20, R20, R24 ;  /* 0x0000000014147229 */ /* 0x003fe40000000018 */
[----:B------:R-:W-:-:S07]  /*11a0*/  DADD R22, R22, R26 ;  /* 0x0000000016167229 */ /* 0x000fce000000001a */
[----:B------:R2:W-:Y:S04]  /*11b0*/  STS.128 [R41], R20 ;  /* 0x0000001429007388 */ /* 0x0005e80000000c00 */
.L_x_58:
[----:B------:R-:W-:Y:S05]  /*11c0*/  BSYNC.RECONVERGENT B1 ;  /* 0x0000000000017941 */ /* 0x000fea0003800200 */
.L_x_57:
[----:B------:R-:W-:-:S05]  /*11d0*/  VIADD R45, R45, 0x1 ;  /* 0x000000012d2d7836 */ /* 0x000fca0000000000 */
[----:B------:R-:W-:-:S13]  /*11e0*/  ISETP.NE.AND P0, PT, R45, R40, PT ;  /* 0x000000282d00720c */ /* 0x000fda0003f05270 */
[----:B------:R-:W-:Y:S05]  /*11f0*/  @P0 BRA `(.L_x_59) ;  /* 0xfffffff000e80947 */ /* 0x000fea000383ffff */
[----:B------:R-:W-:Y:S05]  /*1200*/  @P1 BRA `(.L_x_60) ;  /* 0xfffffff0009c1947 */ /* 0x000fea000383ffff */
[----:B------:R-:W3:Y:S02]  /*1210*/  LDCU UR4, c[0x0][0x360] ;  /* 0x00006c00ff0477ac */ /* 0x000ee40008000800 */
[----:B---3--:R-:W-:-:S05]  /*1220*/  VIADD R43, R43, UR4 ;  /* 0x000000042b2b7c36 */ /* 0x008fca0008000000 */
[----:B------:R-:W-:-:S13]  /*1230*/  ISETP.GE.AND P0, PT, R43, R40, PT ;  /* 0x000000282b00720c */ /* 0x000fda0003f06270 */
[----:B------:R-:W-:Y:S05]  /*1240*/  @!P0 BRA `(.L_x_61) ;  /* 0xfffffff0005c8947 */ /* 0x000fea000383ffff */
.L_x_48:
[----:B------:R-:W-:Y:S05]  /*1250*/  BSYNC.RECONVERGENT B0 ;  /* 0x0000000000007941 */ /* 0x000fea0003800200 */
.L_x_47:
[----:B------:R-:W3:Y:S01]  /*1260*/  S2R R3, SR_TID.X ;  /* 0x0000000000037919 */ /* 0x000ee20000002100 */
[----:B------:R-:W4:Y:S01]  /*1270*/  LDCU UR4, c[0x0][0x360] ;  /* 0x00006c00ff0477ac */ /* 0x000f220008000800 */
[----:B------:R-:W-:Y:S01]  /*1280*/  BAR.SYNC.DEFER_BLOCKING 0x0 ;  /* 0x0000000000007b1d */ /* 0x000fe20000010000 */
[----:B----4-:R-:W-:Y:S01]  /*1290*/  UISETP.GE.U32.AND UP0, UPT, UR4, 0x2, UPT ;  /* 0x000000020400788c */ /* 0x010fe2000bf06070 */
[----:B---3--:R-:W-:-:S08]  /*12a0*/  ISETP.NE.AND P1, PT, R3, RZ, PT ;  /* 0x000000ff0300720c */ /* 0x008fd00003f25270 */
[----:B------:R-:W-:Y:S05]  /*12b0*/  BRA.U !UP0, `(.L_x_62) ;  /* 0x0000000108347547 */ /* 0x000fea000b800000 */
[----:B------:R-:W-:-:S07]  /*12c0*/  IMAD.U32 R0, RZ, RZ, UR4 ;  /* 0x00000004ff007e24 */ /* 0x000fce000f8e00ff */
.L_x_63:
[----:B------:R-:W-:-:S04]  /*12d0*/  SHF.R.U32.HI R2, RZ, 0x1, R0 ;  /* 0x00000001ff027819 */ /* 0x000fc80000011600 */
[----:B------:R-:W-:-:S13]  /*12e0*/  ISETP.GE.U32.AND P0, PT, R3, R2, PT ;  /* 0x000000020300720c */ /* 0x000fda0003f06070 */
[----:B------:R-:W-:Y:S01]  /*12f0*/  @!P0 IMAD R8, R2, 0x10, R41 ;  /* 0x0000001002088824 */ /* 0x000fe200078e0229 */
[----:B---3--:R-:W-:Y:S05]  /*1300*/  @!P0 LDS.128 R4, [R41] ;  /* 0x0000000029048984 */ /* 0x008fea0000000c00 */
[----:B------:R-:W3:Y:S02]  /*1310*/  @!P0 LDS.128 R8, [R8] ;  /* 0x0000000008088984 */ /* 0x000ee40000000c00 */
[----:B---3--:R-:W-:Y:S02]  /*1320*/  @!P0 DADD R4, R4, R8 ;  /* 0x0000000004048229 */ /* 0x008fe40000000008 */
[----:B------:R-:W-:-:S07]  /*1330*/  @!P0 DADD R6, R6, R10 ;  /* 0x0000000006068229 */ /* 0x000fce000000000a */
[----:B------:R3:W-:Y:S01]  /*1340*/  @!P0 STS.128 [R41], R4 ;  /* 0x0000000429008388 */ /* 0x0007e20000000c00 */
[----:B------:R-:W-:Y:S01]  /*1350*/  BAR.SYNC.DEFER_BLOCKING 0x0 ;  /* 0x0000000000007b1d */ /* 0x000fe20000010000 */
[----:B------:R-:W-:Y:S01]  /*1360*/  ISETP.GT.U32.AND P0, PT, R0, 0x3, PT ;  /* 0x000000030000780c */ /* 0x000fe20003f04070 */
[----:B------:R-:W-:-:S12]  /*1370*/  IMAD.MOV.U32 R0, RZ, RZ, R2 ;  /* 0x000000ffff007224 */ /* 0x000fd800078e0002 */
[----:B------:R-:W-:Y:S05]  /*1380*/  @P0 BRA `(.L_x_63) ;  /* 0xfffffffc00d00947 */ /* 0x000fea000383ffff */
.L_x_62:
[----:B------:R-:W-:Y:S05]  /*1390*/  @P1 EXIT ;  /* 0x000000000000194d */ /* 0x000fea0003800000 */
[----:B------:R-:W4:Y:S01]  /*13a0*/  S2UR UR5, SR_CgaCtaId ;  /* 0x00000000000579c3 */ /* 0x000f220000008800 */
[----:B------:R-:W-:Y:S01]  /*13b0*/  UMOV UR4, 0x400 ;  /* 0x0000040000047882 */ /* 0x000fe20000000000 */
[----:B------:R-:W5:Y:S06]  /*13c0*/  S2R R9, SR_CTAID.X ;  /* 0x0000000000097919 */ /* 0x000f6c0000002500 */
[----:B------:R-:W5:Y:S01]  /*13d0*/  LDC.64 R2, c[0x0][0x390] ;  /* 0x0000e400ff027b82 */ /* 0x000f620000000a00 */
[----:B----4-:R-:W-:-:S09]  /*13e0*/  ULEA UR4, UR5, UR4, 0x18 ;  /* 0x0000000405047291 */ /* 0x010fd2000f8ec0ff */
[----:B---3--:R-:W3:Y:S01]  /*13f0*/  LDS.128 R4, [UR4] ;  /* 0x00000004ff047984 */ /* 0x008ee20008000c00 */
[----:B-----5:R-:W-:-:S05]  /*1400*/  IMAD.WIDE.U32 R2, R9, 0x10, R2 ;  /* 0x0000001009027825 */ /* 0x020fca00078e0002 */
[----:B---3--:R-:W-:Y:S01]  /*1410*/  STG.E.128 desc[UR6][R2.64], R4 ;  /* 0x0000000402007986 */ /* 0x008fe2000c101d06 */
[----:B------:R-:W-:Y:S05]  /*1420*/  EXIT ;  /* 0x000000000000794d */ /* 0x000fea0003800000 */
        .weak           $__internal_0_$__cuda_sm20_div_rn_f64_full
        .type           $__internal_0_$__cuda_sm20_div_rn_f64_full,@function
        .size           $__internal_0_$__cuda_sm20_div_rn_f64_full,(.L_x_70 - $__internal_0_$__cuda_sm20_div_rn_f64_full)
$__internal_0_$__cuda_sm20_div_rn_f64_full:
[C---:B------:R-:W-:Y:S01]  /*1430*/  FSETP.GEU.AND P0, PT, |R31|.reuse, 1.469367938527859385e-39, PT ;  /* 0x001000001f00780b */ /* 0x040fe20003f0e200 */
[----:B------:R-:W-:Y:S01]  /*1440*/  IMAD.MOV.U32 R48, RZ, RZ, 0x1 ;  /* 0x00000001ff307424 */ /* 0x000fe200078e00ff */
[----:B------:R-:W-:Y:S01]  /*1450*/  LOP3.LUT R2, R31, 0x800fffff, RZ, 0xc0, !PT ;  /* 0x800fffff1f027812 */ /* 0x000fe200078ec0ff */
[----:B------:R-:W-:Y:S01]  /*1460*/  IMAD.MOV.U32 R44, RZ, RZ, 0x1ca00000 ;  /* 0x1ca00000ff2c7424 */ /* 0x000fe200078e00ff */
[C---:B------:R-:W-:Y:S01]  /*1470*/  FSETP.GEU.AND P4, PT, |R47|.reuse, 1.469367938527859385e-39, PT ;  /* 0x001000002f00780b */ /* 0x040fe20003f8e200 */
[----:B------:R-:W-:Y:S01]  /*1480*/  BSSY.RECONVERGENT B2, `(.L_x_64) ;  /* 0x0000052000027945 */ /* 0x000fe20003800200 */
[----:B------:R-:W-:Y:S02]  /*1490*/  LOP3.LUT R3, R2, 0x3ff00000, RZ, 0xfc, !PT ;  /* 0x3ff0000002037812 */ /* 0x000fe400078efcff */
[----:B------:R-:W-:Y:S02]  /*14a0*/  MOV R2, R30 ;  /* 0x0000001e00027202 */ /* 0x000fe40000000f00 */
[----:B------:R-:W-:-:S02]  /*14b0*/  LOP3.LUT R42, R47, 0x7ff00000, RZ, 0xc0, !PT ;  /* 0x7ff000002f2a7812 */ /* 0x000fc400078ec0ff */
[----:B------:R-:W-:Y:S01]  /*14c0*/  LOP3.LUT R57, R31, 0x7ff00000, RZ, 0xc0, !PT ;  /* 0x7ff000001f397812 */ /* 0x000fe200078ec0ff */
[----:B------:R-:W-:-:S03]  /*14d0*/  @!P0 DMUL R2, R30, 8.98846567431157953865e+307 ;  /* 0x7fe000001e028828 */ /* 0x000fc60000000000 */
[C---:B------:R-:W-:Y:S02]  /*14e0*/  ISETP.GE.U32.AND P3, PT, R42.reuse, R57, PT ;  /* 0x000000392a00720c */ /* 0x040fe40003f66070 */
[----:B------:R-:W-:Y:S01]  /*14f0*/  @!P4 LOP3.LUT R53, R31, 0x7ff00000, RZ, 0xc0, !PT ;  /* 0x7ff000001f35c812 */ /* 0x000fe200078ec0ff */
[----:B------:R-:W0:Y:S03]  /*1500*/  MUFU.RCP64H R49, R3 ;  /* 0x0000000300317308 */ /* 0x000e260000001800 */
[----:B------:R-:W-:Y:S02]  /*1510*/  @!P4 ISETP.GE.U32.AND P5, PT, R42, R53, PT ;  /* 0x000000352a00c20c */ /* 0x000fe40003fa6070 */
[----:B------:R-:W-:Y:S02]  /*1520*/  @!P0 LOP3.LUT R57, R3, 0x7ff00000, RZ, 0xc0, !PT ;  /* 0x7ff0000003398812 */ /* 0x000fe400078ec0ff */
[----:B------:R-:W-:-:S04]  /*1530*/  @!P4 SEL R53, R44, 0x63400000, !P5 ;  /* 0x634000002c35c807 */ /* 0x000fc80006800000 */
[----:B------:R-:W-:-:S04]  /*1540*/  @!P4 LOP3.LUT R54, R53, 0x80000000, R47, 0xf8, !PT ;  /* 0x800000003536c812 */ /* 0x000fc800078ef82f */
[----:B------:R-:W-:Y:S01]  /*1550*/  @!P4 LOP3.LUT R55, R54, 0x100000, RZ, 0xfc, !PT ;  /* 0x001000003637c812 */ /* 0x000fe200078efcff */
[----:B------:R-:W-:Y:S01]  /*1560*/  @!P4 IMAD.MOV.U32 R54, RZ, RZ, RZ ;  /* 0x000000ffff36c224 */ /* 0x000fe200078e00ff */
[----:B0-----:R-:W-:-:S08]  /*1570*/  DFMA R50, R48, -R2, 1 ;  /* 0x3ff000003032742b */ /* 0x001fd00000000802 */
[----:B------:R-:W-:-:S08]  /*1580*/  DFMA R50, R50, R50, R50 ;  /* 0x000000323232722b */ /* 0x000fd00000000032 */
[----:B------:R-:W-:Y:S01]  /*1590*/  DFMA R50, R48, R50, R48 ;  /* 0x000000323032722b */ /* 0x000fe20000000030 */
[----:B------:R-:W-:Y:S01]  /*15a0*/  SEL R49, R44, 0x63400000, !P3 ;  /* 0x634000002c317807 */ /* 0x000fe20005800000 */
[----:B------:R-:W-:-:S03]  /*15b0*/  IMAD.MOV.U32 R48, RZ, RZ, R46 ;  /* 0x000000ffff307224 */ /* 0x000fc600078e002e */
[----:B------:R-:W-:-:S03]  /*15c0*/  LOP3.LUT R49, R49, 0x800fffff, R47, 0xf8, !PT ;  /* 0x800fffff31317812 */ /* 0x000fc600078ef82f */
[----:B------:R-:W-:-:S03]  /*15d0*/  DFMA R52, R50, -R2, 1 ;  /* 0x3ff000003234742b */ /* 0x000fc60000000802 */
[----:B------:R-:W-:-:S05]  /*15e0*/  @!P4 DFMA R48, R48, 2, -R54 ;  /* 0x400000003030c82b */ /* 0x000fca0000000836 */
[----:B------:R-:W-:-:S08]  /*15f0*/  DFMA R50, R50, R52, R50 ;  /* 0x000000343232722b */ /* 0x000fd00000000032 */
[----:B------:R-:W-:-:S08]  /*1600*/  DMUL R52, R50, R48 ;  /* 0x0000003032347228 */ /* 0x000fd00000000000 */
[----:B------:R-:W-:-:S08]  /*1610*/  DFMA R54, R52, -R2, R48 ;  /* 0x800000023436722b */ /* 0x000fd00000000030 */
[----:B------:R-:W-:Y:S01]  /*1620*/  DFMA R54, R50, R54, R52 ;  /* 0x000000363236722b */ /* 0x000fe20000000034 */
[----:B------:R-:W-:Y:S01]  /*1630*/  IMAD.MOV.U32 R52, RZ, RZ, R42 ;  /* 0x000000ffff347224 */ /* 0x000fe200078e002a */
[----:B------:R-:W-:Y:S01]  /*1640*/  @!P4 LOP3.LUT R52, R49, 0x7ff00000, RZ, 0xc0, !PT ;  /* 0x7ff000003134c812 */ /* 0x000fe200078ec0ff */
[----:B------:R-:W-:-:S03]  /*1650*/  VIADD R51, R57, 0xffffffff ;  /* 0xffffffff39337836 */ /* 0x000fc60000000000 */
[----:B------:R-:W-:-:S04]  /*1660*/  IADD3 R50, PT, PT, R52, -0x1, RZ ;  /* 0xffffffff34327810 */ /* 0x000fc80007ffe0ff */
[----:B------:R-:W-:-:S04]  /*1670*/  ISETP.GT.U32.AND P0, PT, R50, 0x7feffffe, PT ;  /* 0x7feffffe3200780c */ /* 0x000fc80003f04070 */
[----:B------:R-:W-:-:S13]  /*1680*/  ISETP.GT.U32.OR P0, PT, R51, 0x7feffffe, P0 ;  /* 0x7feffffe3300780c */ /* 0x000fda0000704470 */
[----:B------:R-:W-:Y:S05]  /*1690*/  @P0 BRA `(.L_x_65) ;  /* 0x00000000006c0947 */ /* 0x000fea0003800000 */
[----:B------:R-:W-:-:S04]  /*16a0*/  LOP3.LUT R47, R31, 0x7ff00000, RZ, 0xc0, !PT ;  /* 0x7ff000001f2f7812 */ /* 0x000fc800078ec0ff */
[CC--:B------:R-:W-:Y:S02]  /*16b0*/  VIADDMNMX R46, R42.reuse, -R47.reuse, 0xb9600000, !PT ;  /* 0xb96000002a2e7446 */ /* 0x0c0fe4000780092f */
[----:B------:R-:W-:Y:S02]  /*16c0*/  ISETP.GE.U32.AND P0, PT, R42, R47, PT ;  /* 0x0000002f2a00720c */ /* 0x000fe40003f06070 */
[----:B------:R-:W-:Y:S01]  /*16d0*/  VIMNMX R42, PT, PT, R46, 0x46a00000, PT ;  /* 0x46a000002e2a7848 */ /* 0x000fe20003fe0100 */
[----:B------:R-:W-:Y:S01]  /*16e0*/  IMAD.MOV.U32 R46, RZ, RZ, RZ ;  /* 0x000000ffff2e7224 */ /* 0x000fe200078e00ff */
[----:B------:R-:W-:-:S05]  /*16f0*/  SEL R47, R44, 0x63400000, !P0 ;  /* 0x634000002c2f7807 */ /* 0x000fca0004000000 */
[----:B------:R-:W-:-:S04]  /*1700*/  IMAD.IADD R42, R42, 0x1, -R47 ;  /* 0x000000012a2a7824 */ /* 0x000fc800078e0a2f */
[----:B------:R-:W-:-:S06]  /*1710*/  VIADD R47, R42, 0x7fe00000 ;  /* 0x7fe000002a2f7836 */ /* 0x000fcc0000000000 */
[----:B------:R-:W-:-:S10]  /*1720*/  DMUL R50, R54, R46 ;  /* 0x0000002e36327228 */ /* 0x000fd40000000000 */
[----:B------:R-:W-:-:S13]  /*1730*/  FSETP.GTU.AND P0, PT, |R51|, 1.469367938527859385e-39, PT ;  /* 0x001000003300780b */ /* 0x000fda0003f0c200 */
[----:B------:R-:W-:Y:S05]  /*1740*/  @P0 BRA `(.L_x_66) ;  /* 0x0000000000940947 */ /* 0x000fea0003800000 */
[----:B------:R-:W-:Y:S01]  /*1750*/  DFMA R2, R54, -R2, R48 ;  /* 0x800000023602722b */ /* 0x000fe20000000030 */
[----:B------:R-:W-:-:S09]  /*1760*/  IMAD.MOV.U32 R46, RZ, RZ, RZ ;  /* 0x000000ffff2e7224 */ /* 0x000fd200078e00ff */
[C---:B------:R-:W-:Y:S02]  /*1770*/  FSETP.NEU.AND P0, PT, R3.reuse, RZ, PT ;  /* 0x000000ff0300720b */ /* 0x040fe40003f0d000 */
[----:B------:R-:W-:-:S04]  /*1780*/  LOP3.LUT R31, R3, 0x80000000, R31, 0x48, !PT ;  /* 0x80000000031f7812 */ /* 0x000fc800078e481f */
[----:B------:R-:W-:-:S07]  /*1790*/  LOP3.LUT R47, R31, R47, RZ, 0xfc, !PT ;  /* 0x0000002f1f2f7212 */ /* 0x000fce00078efcff */
[----:B------:R-:W-:Y:S05]  /*17a0*/  @!P0 BRA `(.L_x_66) ;  /* 0x00000000007c8947 */ /* 0x000fea0003800000 */
[----:B------:R-:W-:Y:S01]  /*17b0*/  IADD3 R3, PT, PT, -R42, RZ, RZ ;  /* 0x000000ff2a037210 */ /* 0x000fe20007ffe1ff */
[----:B------:R-:W-:Y:S01]  /*17c0*/  IMAD.MOV.U32 R2, RZ, RZ, RZ ;  /* 0x000000ffff027224 */ /* 0x000fe200078e00ff */
[----:B------:R-:W-:-:S05]  /*17d0*/  DMUL.RP R46, R54, R46 ;  /* 0x0000002e362e7228 */ /* 0x000fca0000008000 */
[----:B------:R-:W-:-:S05]  /*17e0*/  DFMA R2, R50, -R2, R54 ;  /* 0x800000023202722b */ /* 0x000fca0000000036 */
[----:B------:R-:W-:Y:S02]  /*17f0*/  LOP3.LUT R31, R47, R31, RZ, 0x3c, !PT ;  /* 0x0000001f2f1f7212 */ /* 0x000fe400078e3cff */
[----:B------:R-:W-:-:S04]  /*1800*/  IADD3 R2, PT, PT, -R42, -0x43300000, RZ ;  /* 0xbcd000002a027810 */ /* 0x000fc80007ffe1ff */
[----:B------:R-:W-:-:S04]  /*1810*/  FSETP.NEU.AND P0, PT, |R3|, R2, PT ;  /* 0x000000020300720b */ /* 0x000fc80003f0d200 */
[----:B------:R-:W-:Y:S02]  /*1820*/  FSEL R50, R46, R50, !P0 ;  /* 0x000000322e327208 */ /* 0x000fe40004000000 */
[----:B------:R-:W-:Y:S01]  /*1830*/  FSEL R51, R31, R51, !P0 ;  /* 0x000000331f337208 */ /* 0x000fe20004000000 */
[----:B------:R-:W-:Y:S06]  /*1840*/  BRA `(.L_x_66) ;  /* 0x0000000000547947 */ /* 0x000fec0003800000 */
.L_x_65:
[----:B------:R-:W-:-:S14]  /*1850*/  DSETP.NAN.AND P0, PT, R46, R46, PT ;  /* 0x0000002e2e00722a */ /* 0x000fdc0003f08000 */
[----:B------:R-:W-:Y:S05]  /*1860*/  @P0 BRA `(.L_x_67) ;  /* 0x0000000000440947 */ /* 0x000fea0003800000 */
[----:B------:R-:W-:-:S14]  /*1870*/  DSETP.NAN.AND P0, PT, R30, R30, PT ;  /* 0x0000001e1e00722a */ /* 0x000fdc0003f08000 */
[----:B------:R-:W-:Y:S05]  /*1880*/  @P0 BRA `(.L_x_68) ;  /* 0x0000000000300947 */ /* 0x000fea0003800000 */
[----:B------:R-:W-:Y:S01]  /*1890*/  ISETP.NE.AND P0, PT, R52, R57, PT ;  /* 0x000000393400720c */ /* 0x000fe20003f05270 */
[----:B------:R-:W-:Y:S02]  /*18a0*/  IMAD.MOV.U32 R50, RZ, RZ, 0x0 ;  /* 0x00000000ff327424 */ /* 0x000fe400078e00ff */
[----:B------:R-:W-:-:S10]  /*18b0*/  IMAD.MOV.U32 R51, RZ, RZ, -0x80000 ;  /* 0xfff80000ff337424 */ /* 0x000fd400078e00ff */
[----:B------:R-:W-:Y:S05]  /*18c0*/  @!P0 BRA `(.L_x_66) ;  /* 0x0000000000348947 */ /* 0x000fea0003800000 */
[----:B------:R-:W-:Y:S02]  /*18d0*/  ISETP.NE.AND P0, PT, R52, 0x7ff00000, PT ;  /* 0x7ff000003400780c */ /* 0x000fe40003f05270 */
[----:B------:R-:W-:Y:S02]  /*18e0*/  LOP3.LUT R51, R47, 0x80000000, R31, 0x48, !PT ;  /* 0x800000002f337812 */ /* 0x000fe400078e481f */
[----:B------:R-:W-:-:S13]  /*18f0*/  ISETP.EQ.OR P0, PT, R57, RZ, !P0 ;  /* 0x000000ff3900720c */ /* 0x000fda0004702670 */
[----:B------:R-:W-:Y:S01]  /*1900*/  @P0 LOP3.LUT R2, R51, 0x7ff00000, RZ, 0xfc, !PT ;  /* 0x7ff0000033020812 */ /* 0x000fe200078efcff */
[----:B------:R-:W-:Y:S02]  /*1910*/  @!P0 IMAD.MOV.U32 R50, RZ, RZ, RZ ;  /* 0x000000ffff328224 */ /* 0x000fe400078e00ff */
[----:B------:R-:W-:Y:S01]  /*1920*/  @P0 IMAD.MOV.U32 R50, RZ, RZ, RZ ;  /* 0x000000ffff320224 */ /* 0x000fe200078e00ff */
[----:B------:R-:W-:Y:S01]  /*1930*/  @P0 MOV R51, R2 ;  /* 0x0000000200330202 */ /* 0x000fe20000000f00 */
[----:B------:R-:W-:Y:S06]  /*1940*/  BRA `(.L_x_66) ;  /* 0x0000000000147947 */ /* 0x000fec0003800000 */
.L_x_68:
[----:B------:R-:W-:Y:S01]  /*1950*/  LOP3.LUT R51, R31, 0x80000, RZ, 0xfc, !PT ;  /* 0x000800001f337812 */ /* 0x000fe200078efcff */
[----:B------:R-:W-:Y:S01]  /*1960*/  IMAD.MOV.U32 R50, RZ, RZ, R30 ;  /* 0x000000ffff327224 */ /* 0x000fe200078e001e */
[----:B------:R-:W-:Y:S06]  /*1970*/  BRA `(.L_x_66) ;  /* 0x0000000000087947 */ /* 0x000fec0003800000 */
.L_x_67:
[----:B------:R-:W-:Y:S01]  /*1980*/  LOP3.LUT R51, R47, 0x80000, RZ, 0xfc, !PT ;  /* 0x000800002f337812 */ /* 0x000fe200078efcff */
[----:B------:R-:W-:-:S07]  /*1990*/  IMAD.MOV.U32 R50, RZ, RZ, R46 ;  /* 0x000000ffff327224 */ /* 0x000fce00078e002e */
.L_x_66:
[----:B------:R-:W-:Y:S05]  /*19a0*/  BSYNC.RECONVERGENT B2 ;  /* 0x0000000000027941 */ /* 0x000fea0003800200 */
.L_x_64:
[----:B------:R-:W-:Y:S02]  /*19b0*/  IMAD.MOV.U32 R2, RZ, RZ, R40 ;  /* 0x000000ffff027224 */ /* 0x000fe400078e0028 */
[----:B------:R-:W-:-:S04]  /*19c0*/  IMAD.MOV.U32 R3, RZ, RZ, 0x0 ;  /* 0x00000000ff037424 */ /* 0x000fc800078e00ff */
[----:B------:R-:W-:Y:S05]  /*19d0*/  RET.REL.NODEC R2 `(_Z20sum_p_reduction_ijjiPKN6thrust24THRUST_300001_SM_1000_NS7complexIdEEPKdPS2_iiii) ;  /* 0xffffffe402887950 */ /* 0x000fea0003c3ffff */
.L_x_69:
        /* <DEDUP_REMOVED lines=10> */
.L_x_70:


//--------------------- .nv.shared.reserved.0     --------------------------
	.section	.nv.shared.reserved.0,"aw",@nobits
	.weak		__nv_reservedSMEM_offset_0_alias
	.size		__nv_reservedSMEM_offset_0_alias, 0, 64
	.other		__nv_reservedSMEM_offset_0_alias,@"STO_CUDA_RESERVED_SHARED STV_DEFAULT"
__nv_reservedSMEM_offset_0_alias:
	.zero		0
	.zero		64


//--------------------- .nv.global                --------------------------
	.section	.nv.global,"aw",@nobits
.nv.global:
	.type		_ZN28_INTERNAL_63ca4064_4_k_cu_PI6thrust24THRUST_300001_SM_1000_NS3seqE,@object
	.size		_ZN28_INTERNAL_63ca4064_4_k_cu_PI6thrust24THRUST_300001_SM_1000_NS3seqE,(_ZN28_INTERNAL_63ca4064_4_k_cu_PI4cuda3std3__48in_placeE - _ZN28_INTERNAL_63ca4064_4_k_cu_PI6thrust24THRUST_300001_SM_1000_NS3seqE)
_ZN28_INTERNAL_63ca4064_4_k_cu_PI6thrust24THRUST_300001_SM_1000_NS3seqE:
	.zero		1
	.type		_ZN28_INTERNAL_63ca4064_4_k_cu_PI4cuda3std3__48in_placeE,@object
	.size		_ZN28_INTERNAL_63ca4064_4_k_cu_PI4cuda3std3__48in_placeE,(_ZN28_INTERNAL_63ca4064_4_k_cu_PI4cuda3std6ranges3__45__cpo4sizeE - _ZN28_INTERNAL_63ca4064_4_k_cu_PI4cuda3std3__48in_placeE)
_ZN28_INTERNAL_63ca4064_4_k_cu_PI4cuda3std3__48in_placeE:
	.zero		1
	.type		_ZN28_INTERNAL_63ca4064_4_k_cu_PI4cuda3std6ranges3__45__cpo4sizeE,@object
	.size		_ZN28_INTERNAL_63ca4064_4_k_cu_PI4cuda3std6ranges3__45__cpo4sizeE,(_ZN28_INTERNAL_63ca4064_4_k_cu_PI6thrust24THRUST_300001_SM_1000_NS12placeholders2_3E - _ZN28_INTERNAL_63ca4064_4_k_cu_PI4cuda3std6ranges3__45__cpo4sizeE)
_ZN28_INTERNAL_63ca4064_4_k_cu_PI4cuda3std6ranges3__45__cpo4sizeE:
	.zero		1
	.type		_ZN28_INTERNAL_63ca4064_4_k_cu_PI6thrust24THRUST_300001_SM_1000_NS12placeholders2_3E,@object
	.size		_ZN28_INTERNAL_63ca4064_4_k_cu_PI6thrust24THRUST_300001_SM_1000_NS12placeholders2_3E,(_ZN28_INTERNAL_63ca4064_4_k_cu_PI4cuda3std3__45__cpo6cbeginE - _ZN28_INTERNAL_63ca4064_4_k_cu_PI6thrust24THRUST_300001_SM_1000_NS12placeholders2_3E)
_ZN28_INTERNAL_63ca4064_4_k_cu_PI6thrust24THRUST_300001_SM_1000_NS12placeholders2_3E:
	.zero		1
	.type		_ZN28_INTERNAL_63ca4064_4_k_cu_PI4cuda3std3__45__cpo6cbeginE,@object
	.size		_ZN28_INTERNAL_63ca4064_4_k_cu_PI4cuda3std3__45__cpo6cbeginE,(_ZN28_INTERNAL_63ca4064_4_k_cu_PI4cuda3std6ranges3__45__cpo6cbeginE - _ZN28_INTERNAL_63ca4064_4_k_cu_PI4cuda3std3__45__cpo6cbeginE)
_ZN28_INTERNAL_63ca4064_4_k_cu_PI4cuda3std3__45__cpo6cbeginE:
	.zero		1
	.type		_ZN28_INTERNAL_63ca4064_4_k_cu_PI4cuda3std6ranges3__45__cpo6cbeginE,@object
	.size		_ZN28_INTERNAL_63ca4064_4_k_cu_PI4cuda3std6ranges3__45__cpo6cbeginE,(_ZN28_INTERNAL_63ca4064_4_k_cu_PI6thrust24THRUST_300001_SM_1000_NS12placeholders2_7E - _ZN28_INTERNAL_63ca4064_4_k_cu_PI4cuda3std6ranges3__45__cpo6cbeginE)
_ZN28_INTERNAL_63ca4064_4_k_cu_PI4cuda3std6ranges3__45__cpo6cbeginE:
	.zero		1
	.type		_ZN28_INTERNAL_63ca4064_4_k_cu_PI6thrust24THRUST_300001_SM_1000_NS12placeholders2_7E,@object
	.size		_ZN28_INTERNAL_63ca4064_4_k_cu_PI6thrust24THRUST_300001_SM_1000_NS12placeholders2_7E,(_ZN28_INTERNAL_63ca4064_4_k_cu_PI4cuda3std3__45__cpo7crbeginE - _ZN28_INTERNAL_63ca4064_4_k_cu_PI6thrust24THRUST_300001_SM_1000_NS12placeholders2_7E)
_ZN28_INTERNAL_63ca4064_4_k_cu_PI6thrust24THRUST_300001_SM_1000_NS12placeholders2_7E:
	.zero		1
	.type		_ZN28_INTERNAL_63ca4064_4_k_cu_PI4cuda3std3__45__cpo7crbeginE,@object
	.size		_ZN28_INTERNAL_63ca4064_4_k_cu_PI4cuda3std3__45__cpo7crbeginE,(_ZN28_INTERNAL_63ca4064_4_k_cu_PI4cuda3std6ranges3__45__cpo4nextE - _ZN28_INTERNAL_63ca4064_4_k_cu_PI4cuda3std3__45__cpo7crbeginE)
_ZN28_INTERNAL_63ca4064_4_k_cu_PI4cuda3std3__45__cpo7crbeginE:
	.zero		1
	.type		_ZN28_INTERNAL_63ca4064_4_k_cu_PI4cuda3std6ranges3__45__cpo4nextE,@object
	.size		_ZN28_INTERNAL_63ca4064_4_k_cu_PI4cuda3std6ranges3__45__cpo4nextE,(_ZN28_INTERNAL_63ca4064_4_k_cu_PI4cuda3std6ranges3__45__cpo4swapE - _ZN28_INTERNAL_63ca4064_4_k_cu_PI4cuda3std6ranges3__45__cpo4nextE)
_ZN28_INTERNAL_63ca4064_4_k_cu_PI4cuda3std6ranges3__45__cpo4nextE:
	.zero		1
	.type		_ZN28_INTERNAL_63ca4064_4_k_cu_PI4cuda3std6ranges3__45__cpo4swapE,@object
	.size		_ZN28_INTERNAL_63ca4064_4_k_cu_PI4cuda3std6ranges3__45__cpo4swapE,(_ZN28_INTERNAL_63ca4064_4_k_cu_PI6thrust24THRUST_300001_SM_1000_NS8cuda_cub10par_nosyncE - _ZN28_INTERNAL_63ca4064_4_k_cu_PI4cuda3std6ranges3__45__cpo4swapE)
_ZN28_INTERNAL_63ca4064_4_k_cu_PI4cuda3std6ranges3__45__cpo4swapE:
	.zero		1
	.type		_ZN28_INTERNAL_63ca4064_4_k_cu_PI6thrust24THRUST_300001_SM_1000_NS8cuda_cub10par_nosyncE,@object
	.size		_ZN28_INTERNAL_63ca4064_4_k_cu_PI6thrust24THRUST_300001_SM_1000_NS8cuda_cub10par_nosyncE,(_ZN28_INTERNAL_63ca4064_4_k_cu_PI6thrust24THRUST_300001_SM_1000_NS12placeholders2_9E - _ZN28_INTERNAL_63ca4064_4_k_cu_PI6thrust24THRUST_300001_SM_1000_NS8cuda_cub10par_nosyncE)
_ZN28_INTERNAL_63ca4064_4_k_cu_PI6thrust24THRUST_300001_SM_1000_NS8cuda_cub10par_nosyncE:
	.zero		1
	.type		_ZN28_INTERNAL_63ca4064_4_k_cu_PI6thrust24THRUST_300001_SM_1000_NS12placeholders2_9E,@object
	.size		_ZN28_INTERNAL_63ca4064_4_k_cu_PI6thrust24THRUST_300001_SM_1000_NS12placeholders2_9E,(_ZN28_INTERNAL_63ca4064_4_k_cu_PI4cuda3std3__430_GLOBAL__N__63ca4064_4_k_cu_PI6ignoreE - _ZN28_INTERNAL_63ca4064_4_k_cu_PI6thrust24THRUST_300001_SM_1000_NS12placeholders2_9E)
_ZN28_INTERNAL_63ca4064_4_k_cu_PI6thrust24THRUST_300001_SM_1000_NS12placeholders2_9E:
	.zero		1
	.type		_ZN28_INTERNAL_63ca4064_4_k_cu_PI4cuda3std3__430_GLOBAL__N__63ca4064_4_k_cu_PI6ignoreE,@object
	.size		_ZN28_INTERNAL_63ca4064_4_k_cu_PI4cuda3std3__430_GLOBAL__N__63ca4064_4_k_cu_PI6ignoreE,(_ZN28_INTERNAL_63ca4064_4_k_cu_PI4cuda3std6ranges3__45__cpo4dataE - _ZN28_INTERNAL_63ca4064_4_k_cu_PI4cuda3std3__430_GLOBAL__N__63ca4064_4_k_cu_PI6ignoreE)
_ZN28_INTERNAL_63ca4064_4_k_cu_PI4cuda3std3__430_GLOBAL__N__63ca4064_4_k_cu_PI6ignoreE:
	.zero		1
	.type		_ZN28_INTERNAL_63ca4064_4_k_cu_PI4cuda3std6ranges3__45__cpo4dataE,@object
	.size		_ZN28_INTERNAL_63ca4064_4_k_cu_PI4cuda3std6ranges3__45__cpo4dataE,(_ZN28_INTERNAL_63ca4064_4_k_cu_PI6thrust24THRUST_300001_SM_1000_NS12placeholders2_1E - _ZN28_INTERNAL_63ca4064_4_k_cu_PI4cuda3std6ranges3__45__cpo4dataE)
_ZN28_INTERNAL_63ca4064_4_k_cu_PI4cuda3std6ranges3__45__cpo4dataE:
	.zero		1
	.type		_ZN28_INTERNAL_63ca4064_4_k_cu_PI6thrust24THRUST_300001_SM_1000_NS12placeholders2_1E,@object
	.size		_ZN28_INTERNAL_63ca4064_4_k_cu_PI6thrust24THRUST_300001_SM_1000_NS12placeholders2_1E,(_ZN28_INTERNAL_63ca4064_4_k_cu_PI4cuda3std3__45__cpo5beginE - _ZN28_INTERNAL_63ca4064_4_k_cu_PI6thrust24THRUST_300001_SM_1000_NS12placeholders2_1E)
_ZN28_INTERNAL_63ca4064_4_k_cu_PI6thrust24THRUST_300001_SM_1000_NS12placeholders2_1E:
	.zero		1
	.type		_ZN28_INTERNAL_63ca4064_4_k_cu_PI4cuda3std3__45__cpo5beginE,@object
	.size		_ZN28_INTERNAL_63ca4064_4_k_cu_PI4cuda3std3__45__cpo5beginE,(_ZN28_INTERNAL_63ca4064_4_k_cu_PI4cuda3std6ranges3__45__cpo5beginE - _ZN28_INTERNAL_63ca4064_4_k_cu_PI4cuda3std3__45__cpo5beginE)
_ZN28_INTERNAL_63ca4064_4_k_cu_PI4cuda3std3__45__cpo5beginE:
	.zero		1
	.type		_ZN28_INTERNAL_63ca4064_4_k_cu_PI4cuda3std6ranges3__45__cpo5beginE,@object
	.size		_ZN28_INTERNAL_63ca4064_4_k_cu_PI4cuda3std6ranges3__45__cpo5beginE,(_ZN28_INTERNAL_63ca4064_4_k_cu_PI6thrust24THRUST_300001_SM_1000_NS12placeholders2_5E - _ZN28_INTERNAL_63ca4064_4_k_cu_PI4cuda3std6ranges3__45__cpo5beginE)
_ZN28_INTERNAL_63ca4064_4_k_cu_PI4cuda3std6ranges3__45__cpo5beginE:
	.zero		1
	.type		_ZN28_INTERNAL_63ca4064_4_k_cu_PI6thrust24THRUST_300001_SM_1000_NS12placeholders2_5E,@object
	.size		_ZN28_INTERNAL_63ca4064_4_k_cu_PI6thrust24THRUST_300001_SM_1000_NS12placeholders2_5E,(_ZN28_INTERNAL_63ca4064_4_k_cu_PI4cuda3std3__45__cpo6rbeginE - _ZN28_INTERNAL_63ca4064_4_k_cu_PI6thrust24THRUST_300001_SM_1000_NS12placeholders2_5E)
_ZN28_INTERNAL_63ca4064_4_k_cu_PI6thrust24THRUST_300001_SM_1000_NS12placeholders2_5E:
	.zero		1
	.type		_ZN28_INTERNAL_63ca4064_4_k_cu_PI4cuda3std3__45__cpo6rbeginE,@object
	.size		_ZN28_INTERNAL_63ca4064_4_k_cu_PI4cuda3std3__45__cpo6rbeginE,(_ZN28_INTERNAL_63ca4064_4_k_cu_PI4cuda3std6ranges3__45__cpo7advanceE - _ZN28_INTERNAL_63ca4064_4_k_cu_PI4cuda3std3__45__cpo6rbeginE)
_ZN28_INTERNAL_63ca4064_4_k_cu_PI4cuda3std3__45__cpo6rbeginE:
	.zero		1
	.type		_ZN28_INTERNAL_63ca4064_4_k_cu_PI4cuda3std6ranges3__45__cpo7advanceE,@object
	.size		_ZN28_INTERNAL_63ca4064_4_k_cu_PI4cuda3std6ranges3__45__cpo7advanceE,(_ZN28_INTERNAL_63ca4064_4_k_cu_PI4cuda3std3__47nulloptE - _ZN28_INTERNAL_63ca4064_4_k_cu_PI4cuda3std6ranges3__45__cpo7advanceE)
_ZN28_INTERNAL_63ca4064_4_k_cu_PI4cuda3std6ranges3__45__cpo7advanceE:
	.zero		1
	.type		_ZN28_INTERNAL_63ca4064_4_k_cu_PI4cuda3std3__47nulloptE,@object
	.size		_ZN28_INTERNAL_63ca4064_4_k_cu_PI4cuda3std3__47nulloptE,(_ZN28_INTERNAL_63ca4064_4_k_cu_PI4cuda3std6ranges3__45__cpo8distanceE - _ZN28_INTERNAL_63ca4064_4_k_cu_PI4cuda3std3__47nulloptE)
_ZN28_INTERNAL_63ca4064_4_k_cu_PI4cuda3std3__47nulloptE:
	.zero		1
	.type		_ZN28_INTERNAL_63ca4064_4_k_cu_PI4cuda3std6ranges3__45__cpo8distanceE,@object
	.size		_ZN28_INTERNAL_63ca4064_4_k_cu_PI4cuda3std6ranges3__45__cpo8distanceE,(_ZN28_INTERNAL_63ca4064_4_k_cu_PI6thrust24THRUST_300001_SM_1000_NS12placeholders3_10E - _ZN28_INTERNAL_63ca4064_4_k_cu_PI4cuda3std6ranges3__45__cpo8distanceE)
_ZN28_INTERNAL_63ca4064_4_k_cu_PI4cuda3std6ranges3__45__cpo8distanceE:
	.zero		1
	.type		_ZN28_INTERNAL_63ca4064_4_k_cu_PI6thrust24THRUST_300001_SM_1000_NS12placeholders3_10E,@object
	.size		_ZN28_INTERNAL_63ca4064_4_k_cu_PI6thrust24THRUST_300001_SM_1000_NS12placeholders3_10E,(_ZN28_INTERNAL_63ca4064_4_k_cu_PI4cuda3std3__419piecewise_constructE - _ZN28_INTERNAL_63ca4064_4_k_cu_PI6thrust24THRUST_300001_SM_1000_NS12placeholders3_10E)
_ZN28_INTERNAL_63ca4064_4_k_cu_PI6thrust24THRUST_300001_SM_1000_NS12placeholders3_10E:
	.zero		1
	.type		_ZN28_INTERNAL_63ca4064_4_k_cu_PI4cuda3std3__419piecewise_constructE,@object
	.size		_ZN28_INTERNAL_63ca4064_4_k_cu_PI4cuda3std3__419piecewise_constructE,(_ZN28_INTERNAL_63ca4064_4_k_cu_PI4cuda3std6ranges3__45__cpo5cdataE - _ZN28_INTERNAL_63ca4064_4_k_cu_PI4cuda3std3__419piecewise_constructE)
_ZN28_INTERNAL_63ca4064_4_k_cu_PI4cuda3std3__419piecewise_constructE:
	.zero		1
	.type		_ZN28_INTERNAL_63ca4064_4_k_cu_PI4cuda3std6ranges3__45__cpo5cdataE,@object
	.size		_ZN28_INTERNAL_63ca4064_4_k_cu_PI4cuda3std6ranges3__45__cpo5cdataE,(_ZN28_INTERNAL_63ca4064_4_k_cu_PI6thrust24THRUST_300001_SM_1000_NS12placeholders2_2E - _ZN28_INTERNAL_63ca4064_4_k_cu_PI4cuda3std6ranges3__45__cpo5cdataE)
_ZN28_INTERNAL_63ca4064_4_k_cu_PI4cuda3std6ranges3__45__cpo5cdataE:
	.zero		1
	.type		_ZN28_INTERNAL_63ca4064_4_k_cu_PI6thrust24THRUST_300001_SM_1000_NS12placeholders2_2E,@object
	.size		_ZN28_INTERNAL_63ca4064_4_k_cu_PI6thrust24THRUST_300001_SM_1000_NS12placeholders2_2E,(_ZN28_INTERNAL_63ca4064_4_k_cu_PI4cuda3std3__45__cpo3endE - _ZN28_INTERNAL_63ca4064_4_k_cu_PI6thrust24THRUST_300001_SM_1000_NS12placeholders2_2E)
_ZN28_INTERNAL_63ca4064_4_k_cu_PI6thrust24THRUST_300001_SM_1000_NS12placeholders2_2E:
	.zero		1
	.type		_ZN28_INTERNAL_63ca4064_4_k_cu_PI4cuda3std3__45__cpo3endE,@object
	.size		_ZN28_INTERNAL_63ca4064_4_k_cu_PI4cuda3std3__45__cpo3endE,(_ZN28_INTERNAL_63ca4064_4_k_cu_PI4cuda3std6ranges3__45__cpo3endE - _ZN28_INTERNAL_63ca4064_4_k_cu_PI4cuda3std3__45__cpo3endE)
_ZN28_INTERNAL_63ca4064_4_k_cu_PI4cuda3std3__45__cpo3endE:
	.zero		1
	.type		_ZN28_INTERNAL_63ca4064_4_k_cu_PI4cuda3std6ranges3__45__cpo3endE,@object
	.size		_ZN28_INTERNAL_63ca4064_4_k_cu_PI4cuda3std6ranges3__45__cpo3endE,(_ZN28_INTERNAL_63ca4064_4_k_cu_PI6thrust24THRUST_300001_SM_1000_NS12placeholders2_6E - _ZN28_INTERNAL_63ca4064_4_k_cu_PI4cuda3std6ranges3__45__cpo3endE)
_ZN28_INTERNAL_63ca4064_4_k_cu_PI4cuda3std6ranges3__45__cpo3endE:
	.zero		1
	.type		_ZN28_INTERNAL_63ca4064_4_k_cu_PI6thrust24THRUST_300001_SM_1000_NS12placeholders2_6E,@object
	.size		_ZN28_INTERNAL_63ca4064_4_k_cu_PI6thrust24THRUST_300001_SM_1000_NS12placeholders2_6E,(_ZN28_INTERNAL_63ca4064_4_k_cu_PI4cuda3std3__45__cpo4rendE - _ZN28_INTERNAL_63ca4064_4_k_cu_PI6thrust24THRUST_300001_SM_1000_NS12placeholders2_6E)
_ZN28_INTERNAL_63ca4064_4_k_cu_PI6thrust24THRUST_300001_SM_1000_NS12placeholders2_6E:
	.zero		1
	.type		_ZN28_INTERNAL_63ca4064_4_k_cu_PI4cuda3std3__45__cpo4rendE,@object
	.size		_ZN28_INTERNAL_63ca4064_4_k_cu_PI4cuda3std3__45__cpo4rendE,(_ZN28_INTERNAL_63ca4064_4_k_cu_PI4cuda3std6ranges3__45__cpo9iter_swapE - _ZN28_INTERNAL_63ca4064_4_k_cu_PI4cuda3std3__45__cpo4rendE)
_ZN28_INTERNAL_63ca4064_4_k_cu_PI4cuda3std3__45__cpo4rendE:
	.zero		1
	.type		_ZN28_INTERNAL_63ca4064_4_k_cu_PI4cuda3std6ranges3__45__cpo9iter_swapE,@object
	.size		_ZN28_INTERNAL_63ca4064_4_k_cu_PI4cuda3std6ranges3__45__cpo9iter_swapE,(_ZN28_INTERNAL_63ca4064_4_k_cu_PI4cuda3std3__48unexpectE - _ZN28_INTERNAL_63ca4064_4_k_cu_PI4cuda3std6ranges3__45__cpo9iter_swapE)
_ZN28_INTERNAL_63ca4064_4_k_cu_PI4cuda3std6ranges3__45__cpo9iter_swapE:
	.zero		1
	.type		_ZN28_INTERNAL_63ca4064_4_k_cu_PI4cuda3std3__48unexpectE,@object
	.size		_ZN28_INTERNAL_63ca4064_4_k_cu_PI4cuda3std3__48unexpectE,(_ZN28_INTERNAL_63ca4064_4_k_cu_PI6thrust24THRUST_300001_SM_1000_NS8cuda_cub3parE - _ZN28_INTERNAL_63ca4064_4_k_cu_PI4cuda3std3__48unexpectE)
_ZN28_INTERNAL_63ca4064_4_k_cu_PI4cuda3std3__48unexpectE:
	.zero		1
	.type		_ZN28_INTERNAL_63ca4064_4_k_cu_PI6thrust24THRUST_300001_SM_1000_NS8cuda_cub3parE,@object
	.size		_ZN28_INTERNAL_63ca4064_4_k_cu_PI6thrust24THRUST_300001_SM_1000_NS8cuda_cub3parE,(_ZN28_INTERNAL_63ca4064_4_k_cu_PI6thrust24THRUST_300001_SM_1000_NS12placeholders2_4E - _ZN28_INTERNAL_63ca4064_4_k_cu_PI6thrust24THRUST_300001_SM_1000_NS8cuda_cub3parE)
_ZN28_INTERNAL_63ca4064_4_k_cu_PI6thrust24THRUST_300001_SM_1000_NS8cuda_cub3parE:
	.zero		1
	.type		_ZN28_INTERNAL_63ca4064_4_k_cu_PI6thrust24THRUST_300001_SM_1000_NS12placeholders2_4E,@object
	.size		_ZN28_INTERNAL_63ca4064_4_k_cu_PI6thrust24THRUST_300001_SM_1000_NS12placeholders2_4E,(_ZN28_INTERNAL_63ca4064_4_k_cu_PI4cuda3std3__45__cpo4cendE - _ZN28_INTERNAL_63ca4064_4_k_cu_PI6thrust24THRUST_300001_SM_1000_NS12placeholders2_4E)
_ZN28_INTERNAL_63ca4064_4_k_cu_PI6thrust24THRUST_300001_SM_1000_NS12placeholders2_4E:
	.zero		1
	.type		_ZN28_INTERNAL_63ca4064_4_k_cu_PI4cuda3std3__45__cpo4cendE,@object
	.size		_ZN28_INTERNAL_63ca4064_4_k_cu_PI4cuda3std3__45__cpo4cendE,(_ZN28_INTERNAL_63ca4064_4_k_cu_PI4cuda3std6ranges3__45__cpo4cendE - _ZN28_INTERNAL_63ca4064_4_k_cu_PI4cuda3std3__45__cpo4cendE)
_ZN28_INTERNAL_63ca4064_4_k_cu_PI4cuda3std3__45__cpo4cendE:
	.zero		1
	.type		_ZN28_INTERNAL_63ca4064_4_k_cu_PI4cuda3std6ranges3__45__cpo4cendE,@object
	.size		_ZN28_INTERNAL_63ca4064_4_k_cu_PI4cuda3std6ranges3__45__cpo4cendE,(_ZN28_INTERNAL_63ca4064_4_k_cu_PI4cuda3std3__420unreachable_sentinelE - _ZN28_INTERNAL_63ca4064_4_k_cu_PI4cuda3std6ranges3__45__cpo4cendE)
_ZN28_INTERNAL_63ca4064_4_k_cu_PI4cuda3std6ranges3__45__cpo4cendE:
	.zero		1
	.type		_ZN28_INTERNAL_63ca4064_4_k_cu_PI4cuda3std3__420unreachable_sentinelE,@object
	.size		_ZN28_INTERNAL_63ca4064_4_k_cu_PI4cuda3std3__420unreachable_sentinelE,(_ZN28_INTERNAL_63ca4064_4_k_cu_PI4cuda3std6ranges3__45__cpo5ssizeE - _ZN28_INTERNAL_63ca4064_4_k_cu_PI4cuda3std3__420unreachable_sentinelE)
_ZN28_INTERNAL_63ca4064_4_k_cu_PI4cuda3std3__420unreachable_sentinelE:
	.zero		1
	.type		_ZN28_INTERNAL_63ca4064_4_k_cu_PI4cuda3std6ranges3__45__cpo5ssizeE,@object
	.size		_ZN28_INTERNAL_63ca4064_4_k_cu_PI4cuda3std6ranges3__45__cpo5ssizeE,(_ZN28_INTERNAL_63ca4064_4_k_cu_PI6thrust24THRUST_300001_SM_1000_NS12placeholders2_8E - _ZN28_INTERNAL_63ca4064_4_k_cu_PI4cuda3std6ranges3__45__cpo5ssizeE)
_ZN28_INTERNAL_63ca4064_4_k_cu_PI4cuda3std6ranges3__45__cpo5ssizeE:
	.zero		1
	.type		_ZN28_INTERNAL_63ca4064_4_k_cu_PI6thrust24THRUST_300001_SM_1000_NS12placeholders2_8E,@object
	.size		_ZN28_INTERNAL_63ca4064_4_k_cu_PI6thrust24THRUST_300001_SM_1000_NS12placeholders2_8E,(_ZN28_INTERNAL_63ca4064_4_k_cu_PI4cuda3std3__45__cpo5crendE - _ZN28_INTERNAL_63ca4064_4_k_cu_PI6thrust24THRUST_300001_SM_1000_NS12placeholders2_8E)
_ZN28_INTERNAL_63ca4064_4_k_cu_PI6thrust24THRUST_300001_SM_1000_NS12placeholders2_8E:
	.zero		1
	.type		_ZN28_INTERNAL_63ca4064_4_k_cu_PI4cuda3std3__45__cpo5crendE,@object
	.size		_ZN28_INTERNAL_63ca4064_4_k_cu_PI4cuda3std3__45__cpo5crendE,(_ZN28_INTERNAL_63ca4064_4_k_cu_PI4cuda3std6ranges3__45__cpo4prevE - _ZN28_INTERNAL_63ca4064_4_k_cu_PI4cuda3std3__45__cpo5crendE)
_ZN28_INTERNAL_63ca4064_4_k_cu_PI4cuda3std3__45__cpo5crendE:
	.zero		1
	.type		_ZN28_INTERNAL_63ca4064_4_k_cu_PI4cuda3std6ranges3__45__cpo4prevE,@object
	.size		_ZN28_INTERNAL_63ca4064_4_k_cu_PI4cuda3std6ranges3__45__cpo4prevE,(_ZN28_INTERNAL_63ca4064_4_k_cu_PI4cuda3std6ranges3__45__cpo9iter_moveE - _ZN28_INTERNAL_63ca4064_4_k_cu_PI4cuda3std6ranges3__45__cpo4prevE)
_ZN28_INTERNAL_63ca4064_4_k_cu_PI4cuda3std6ranges3__45__cpo4prevE:
	.zero		1
	.type		_ZN28_INTERNAL_63ca4064_4_k_cu_PI4cuda3std6ranges3__45__cpo9iter_moveE,@object
	.size		_ZN28_INTERNAL_63ca4064_4_k_cu_PI4cuda3std6ranges3__45__cpo9iter_moveE,(_ZN28_INTERNAL_63ca4064_4_k_cu_PI6thrust24THRUST_300001_SM_1000_NS6system6detail10sequential3seqE - _ZN28_INTERNAL_63ca4064_4_k_cu_PI4cuda3std6ranges3__45__cpo9iter_moveE)
_ZN28_INTERNAL_63ca4064_4_k_cu_PI4cuda3std6ranges3__45__cpo9iter_moveE:
	.zero		1
	.type		_ZN28_INTERNAL_63ca4064_4_k_cu_PI6thrust24THRUST_300001_SM_1000_NS6system6detail10sequential3seqE,@object
	.size		_ZN28_INTERNAL_63ca4064_4_k_cu_PI6thrust24THRUST_300001_SM_1000_NS6system6detail10sequential3seqE,(.L_32 - _ZN28_INTERNAL_63ca4064_4_k_cu_PI6thrust24THRUST_300001_SM_1000_NS6system6detail10sequential3seqE)
_ZN28_INTERNAL_63ca4064_4_k_cu_PI6thrust24THRUST_300001_SM_1000_NS6system6detail10sequential3seqE:
	.zero		1
.L_32:


//--------------------- .nv.shared._Z20sum_p_reduction_ijjiPKN6thrust24THRUST_300001_SM_1000_NS7complexIdEEPKdPS2_iiii --------------------------
	.section	.nv.shared._Z20sum_p_reduction_ijjiPKN6thrust24THRUST_300001_SM_1000_NS7complexIdEEPKdPS2_iiii,"aw",@nobits
	.sectionflags	@""
	.align	16
.nv.shared._Z20sum_p_reduction_ijjiPKN6thrust24THRUST_300001_SM_1000_NS7complexIdEEPKdPS2_iiii:
	.zero		9216


//--------------------- .nv.constant0._ZN3cub18CUB_300001_SM_10006detail9transform16transform_kernelINS2_10policy_hubILb1EN4cuda3std3__45tupleIJN6thrust24THRUST_300001_SM_1000_NS7pointerISt7complexIdENSA_8cuda_cub3tagENSA_11use_defaultESG_EEEEEE10policy1000ElNS7_10__identityENSA_10device_ptrINSA_7complexIdEEEEJPSD_EEEvT0_iT1_T2_DpNS2_10kernel_argIT3_EE --------------------------
	.section	.nv.constant0._ZN3cub18CUB_300001_SM_10006detail9transform16transform_kernelINS2_10policy_hubILb1EN4cuda3std3__45tupleIJN6thrust24THRUST_300001_SM_1000_NS7pointerISt7complexIdENSA_8cuda_cub3tagENSA_11use_defaultESG_EEEEEE10policy1000ElNS7_10__identityENSA_10device_ptrINSA_7complexIdEEEEJPSD_EEEvT0_iT1_T2_DpNS2_10kernel_argIT3_EE,"a",@progbits
	.sectionflags	@""
	.align	4
.nv.constant0._ZN3cub18CUB_300001_SM_10006detail9transform16transform_kernelINS2_10policy_hubILb1EN4cuda3std3__45tupleIJN6thrust24THRUST_300001_SM_1000_NS7pointerISt7complexIdENSA_8cuda_cub3tagENSA_11use_defaultESG_EEEEEE10policy1000ElNS7_10__identityENSA_10device_ptrINSA_7complexIdEEEEJPSD_EEEvT0_iT1_T2_DpNS2_10kernel_argIT3_EE:
	.zero		936


//--------------------- .nv.constant0._ZN3cub18CUB_300001_SM_10006detail9transform16transform_kernelINS2_10policy_hubILb1EN4cuda3std3__45tupleIJN6thrust24THRUST_300001_SM_1000_NS7pointerISt7complexIdENSA_8cuda_cub3tagENSA_11use_defaultESG_EEEEEE10policy1000EiNS7_10__identityENSA_10device_ptrINSA_7complexIdEEEEJPSD_EEEvT0_iT1_T2_DpNS2_10kernel_argIT3_EE --------------------------
	.section	.nv.constant0._ZN3cub18CUB_300001_SM_10006detail9transform16transform_kernelINS2_10policy_hubILb1EN4cuda3std3__45tupleIJN6thrust24THRUST_300001_SM_1000_NS7pointerISt7complexIdENSA_8cuda_cub3tagENSA_11use_defaultESG_EEEEEE10policy1000EiNS7_10__identityENSA_10device_ptrINSA_7complexIdEEEEJPSD_EEEvT0_iT1_T2_DpNS2_10kernel_argIT3_EE,"a",@progbits
	.sectionflags	@""
	.align	4
.nv.constant0._ZN3cub18CUB_300001_SM_10006detail9transform16transform_kernelINS2_10policy_hubILb1EN4cuda3std3__45tupleIJN6thrust24THRUST_300001_SM_1000_NS7pointerISt7complexIdENSA_8cuda_cub3tagENSA_11use_defaultESG_EEEEEE10policy1000EiNS7_10__identityENSA_10device_ptrINSA_7complexIdEEEEJPSD_EEEvT0_iT1_T2_DpNS2_10kernel_argIT3_EE:
	.zero		936


//--------------------- .nv.constant0._ZN3cub18CUB_300001_SM_10006detail8for_each13static_kernelINS2_12policy_hub_t12policy_500_tEmN6thrust24THRUST_300001_SM_1000_NS8cuda_cub20__uninitialized_fill7functorINS7_10device_ptrINS7_7complexIdEEEESD_EEEEvT0_T1_ --------------------------
	.section	.nv.constant0._ZN3cub18CUB_300001_SM_10006detail8for_each13static_kernelINS2_12policy_hub_t12policy_500_tEmN6thrust24THRUST_300001_SM_1000_NS8cuda_cub20__uninitialized_fill7functorINS7_10device_ptrINS7_7complexIdEEEESD_EEEEvT0_T1_,"a",@progbits
	.sectionflags	@""
	.align	4
.nv.constant0._ZN3cub18CUB_300001_SM_10006detail8for_each13static_kernelINS2_12policy_hub_t12policy_500_tEmN6thrust24THRUST_300001_SM_1000_NS8cuda_cub20__uninitialized_fill7functorINS7_10device_ptrINS7_7complexIdEEEESD_EEEEvT0_T1_:
	.zero		944


//--------------------- .nv.constant0._ZN3cub18CUB_300001_SM_10006detail11EmptyKernelIvEEvv --------------------------
	.section	.nv.constant0._ZN3cub18CUB_300001_SM_10006detail11EmptyKernelIvEEvv,"a",@progbits
	.sectionflags	@""
	.align	4
.nv.constant0._ZN3cub18CUB_300001_SM_10006detail11EmptyKernelIvEEvv:
	.zero		896


//--------------------- .nv.constant0._Z20sum_p_reduction_ijjiPKN6thrust24THRUST_300001_SM_1000_NS7complexIdEEPKdPS2_iiii --------------------------
	.section	.nv.constant0._Z20sum_p_reduction_ijjiPKN6thrust24THRUST_300001_SM_1000_NS7complexIdEEPKdPS2_iiii,"a",@progbits
	.sectionflags	@""
	.align	4
.nv.constant0._Z20sum_p_reduction_ijjiPKN6thrust24THRUST_300001_SM_1000_NS7complexIdEEPKdPS2_iiii:
	.zero		936


//--------------------- SYMBOLS --------------------------

	.type		.nv.reservedSmem.offset0,@object
	.size		.nv.reservedSmem.offset0,0x4
	.type		.nv.reservedSmem.cap,@object
	.size		.nv.reservedSmem.cap,0x4
